// auto-generated by cutlass_sweep.gemm — config: {"arch": "sm_90", "cluster_m": 1, "cluster_n": 1, "dtype": "fp16", "dtype_b": "fp16", "layout": "nt", "stages": 0, "tile_k": 64, "tile_m": 384, "tile_n": 8}
#include "cutlass/cutlass.h"
#include "cutlass/gemm/collective/collective_builder.hpp"
#include "cutlass/gemm/device/gemm_universal_adapter.h"
#include "cutlass/gemm/kernel/gemm_universal.hpp"
#include "cutlass/epilogue/collective/collective_builder.hpp"

using ElemA = cutlass::half_t;
using ElemB = cutlass::half_t;
using ElemCD = cutlass::half_t;
using Acc  = float;
using TileShape    = cute::Shape<cute::_384, cute::_8, cute::_64>;
using ClusterShape = cute::Shape<cute::_1, cute::_1, cute::_1>;

using CollectiveEpilogue = typename cutlass::epilogue::collective::CollectiveBuilder<
    cutlass::arch::Sm90, cutlass::arch::OpClassTensorOp,
    TileShape, ClusterShape,
    cutlass::epilogue::collective::EpilogueTileAuto,
    Acc, Acc,
    ElemCD, cutlass::layout::RowMajor, 128 / cutlass::sizeof_bits<ElemCD>::value,
    ElemCD, cutlass::layout::RowMajor, 128 / cutlass::sizeof_bits<ElemCD>::value,
    cutlass::epilogue::collective::EpilogueScheduleAuto
  >::CollectiveOp;

using CollectiveMainloop = typename cutlass::gemm::collective::CollectiveBuilder<
    cutlass::arch::Sm90, cutlass::arch::OpClassTensorOp,
    ElemA, cutlass::layout::RowMajor, 128 / cutlass::sizeof_bits<ElemA>::value,
    ElemB, cutlass::layout::ColumnMajor, 128 / cutlass::sizeof_bits<ElemB>::value,
    Acc,
    TileShape, ClusterShape,
    cutlass::gemm::collective::StageCountAutoCarveout<static_cast<int>(sizeof(typename CollectiveEpilogue::SharedStorage))>,
    cutlass::gemm::collective::KernelScheduleAuto
  >::CollectiveOp;

using GemmKernel = cutlass::gemm::kernel::GemmUniversal<
    cute::Shape<int,int,int,int>,
    CollectiveMainloop,
    CollectiveEpilogue
>;
using Gemm = cutlass::gemm::device::GemmUniversalAdapter<GemmKernel>;

// Force the device kernel symbol into the cubin without needing a host main.
auto* _anchor = &cutlass::device_kernel<GemmKernel>;


// ===== COMPILED SASS (sm_90a) =====

	.target	sm_90a

	.elftype	@"ET_EXEC"


//--------------------- .note.nv.tkinfo           --------------------------
	.section	.note.nv.tkinfo,"",@"SHT_NOTE"
	.sectionflags	@"SHF_NOTE_NV_TKINFO"
	.tkinfo
        /*0018*/ 	.word	0x00000002
        /*0030*/ 	.string	""
        /*0030*/ 	.string	"ptxas"
        /*0030*/ 	.string	"Cuda compilation tools, release 13.0, V13.0.88"
        /*0030*/ 	.string	"Build cuda_13.0.r13.0/compiler.36424714_0"
        /*0030*/ 	.string	"-arch sm_90a -m 64 "



//--------------------- .note.nv.cuinfo           --------------------------
	.section	.note.nv.cuinfo,"",@"SHT_NOTE"
	.sectionflags	@"SHF_NOTE_NV_CUINFO"
        /*0018*/ 	.short	0x0002
        /*001a*/ 	.short	0x005a
        /*001c*/ 	.short	0x0082
	.zero		2


//--------------------- .nv.info                  --------------------------
	.section	.nv.info,"",@"SHT_CUDA_INFO"
	.align	4


	//----- nvinfo : EIATTR_REGCOUNT
	.align		4
        /*0000*/ 	.byte	0x04, 0x2f
        /*0002*/ 	.short	(.L_15 - .L_14)
	.align		4
.L_14:
        /*0004*/ 	.word	index@(_ZN7cutlass13device_kernelINS_4gemm6kernel13GemmUniversalIN4cute5tupleIJiiiiEEENS1_10collective13CollectiveMmaINS1_34MainloopSm90TmaGmmaWarpSpecializedILi4ENS5_IJNS4_1CILi1EEESB_SB_EEENS1_35KernelTmaWarpSpecializedCooperativeEEENS5_IJNSA_ILi384EEENSA_ILi8EEENSA_ILi64EEEEEENS_6half_tENS5_IJlSB_lEEESJ_SK_NS4_8TiledMMAINS4_8MMA_AtomIJNS4_4SM904GMMA24MMA_64x8x16_F32F16F16_SSILNSO_5MajorE0ELSQ_0ELNSO_7ScaleInE1ELSR_1EEEEEENS4_6LayoutINS5_IJNSA_ILi2EEESB_SB_EEENS5_IJSB_NSA_ILi0EEESX_EEEEENS5_IJNS4_10UnderscoreES10_S10_EEEEENS4_13SM90_TMA_LOADENS4_14ComposedLayoutINS4_7SwizzleILi3ELi4ELi3EEENS4_18smem_ptr_flag_bitsILi16EEENSU_INS5_IJSG_SH_EEENS5_IJSH_SB_EEEEEEEvNS4_8identityES13_S1C_vS1D_EENS_8epilogue10collective6detail29Sm90TmaWarpSpecializedAdapterINS1G_15DefaultEpilogueISJ_SK_SK_NS1F_6thread17LinearCombinationISJ_Li1EffLNS1K_9ScaleType4KindE0ELNS_15FloatRoundStyleE2ESJ_EENS1_15EpilogueDefaultEEEEEvvEEEEvNT_6ParamsE)
        /*0008*/ 	.word	0x000000a8


	//----- nvinfo : EIATTR_FRAME_SIZE
	.align		4
.L_15:
        /*000c*/ 	.byte	0x04, 0x11
        /*000e*/ 	.short	(.L_17 - .L_16)
	.align		4
.L_16:
        /*0010*/ 	.word	index@(_ZN7cutlass13device_kernelINS_4gemm6kernel13GemmUniversalIN4cute5tupleIJiiiiEEENS1_10collective13CollectiveMmaINS1_34MainloopSm90TmaGmmaWarpSpecializedILi4ENS5_IJNS4_1CILi1EEESB_SB_EEENS1_35KernelTmaWarpSpecializedCooperativeEEENS5_IJNSA_ILi384EEENSA_ILi8EEENSA_ILi64EEEEEENS_6half_tENS5_IJlSB_lEEESJ_SK_NS4_8TiledMMAINS4_8MMA_AtomIJNS4_4SM904GMMA24MMA_64x8x16_F32F16F16_SSILNSO_5MajorE0ELSQ_0ELNSO_7ScaleInE1ELSR_1EEEEEENS4_6LayoutINS5_IJNSA_ILi2EEESB_SB_EEENS5_IJSB_NSA_ILi0EEESX_EEEEENS5_IJNS4_10UnderscoreES10_S10_EEEEENS4_13SM90_TMA_LOADENS4_14ComposedLayoutINS4_7SwizzleILi3ELi4ELi3EEENS4_18smem_ptr_flag_bitsILi16EEENSU_INS5_IJSG_SH_EEENS5_IJSH_SB_EEEEEEEvNS4_8identityES13_S1C_vS1D_EENS_8epilogue10collective6detail29Sm90TmaWarpSpecializedAdapterINS1G_15DefaultEpilogueISJ_SK_SK_NS1F_6thread17LinearCombinationISJ_Li1EffLNS1K_9ScaleType4KindE0ELNS_15FloatRoundStyleE2ESJ_EENS1_15EpilogueDefaultEEEEEvvEEEEvNT_6ParamsE)
        /*0014*/ 	.word	0x00000000


	//----- nvinfo : EIATTR_MIN_STACK_SIZE
	.align		4
.L_17:
        /*0018*/ 	.byte	0x04, 0x12
        /*001a*/ 	.short	(.L_19 - .L_18)
	.align		4
.L_18:
        /*001c*/ 	.word	index@(_ZN7cutlass13device_kernelINS_4gemm6kernel13GemmUniversalIN4cute5tupleIJiiiiEEENS1_10collective13CollectiveMmaINS1_34MainloopSm90TmaGmmaWarpSpecializedILi4ENS5_IJNS4_1CILi1EEESB_SB_EEENS1_35KernelTmaWarpSpecializedCooperativeEEENS5_IJNSA_ILi384EEENSA_ILi8EEENSA_ILi64EEEEEENS_6half_tENS5_IJlSB_lEEESJ_SK_NS4_8TiledMMAINS4_8MMA_AtomIJNS4_4SM904GMMA24MMA_64x8x16_F32F16F16_SSILNSO_5MajorE0ELSQ_0ELNSO_7ScaleInE1ELSR_1EEEEEENS4_6LayoutINS5_IJNSA_ILi2EEESB_SB_EEENS5_IJSB_NSA_ILi0EEESX_EEEEENS5_IJNS4_10UnderscoreES10_S10_EEEEENS4_13SM90_TMA_LOADENS4_14ComposedLayoutINS4_7SwizzleILi3ELi4ELi3EEENS4_18smem_ptr_flag_bitsILi16EEENSU_INS5_IJSG_SH_EEENS5_IJSH_SB_EEEEEEEvNS4_8identityES13_S1C_vS1D_EENS_8epilogue10collective6detail29Sm90TmaWarpSpecializedAdapterINS1G_15DefaultEpilogueISJ_SK_SK_NS1F_6thread17LinearCombinationISJ_Li1EffLNS1K_9ScaleType4KindE0ELNS_15FloatRoundStyleE2ESJ_EENS1_15EpilogueDefaultEEEEEvvEEEEvNT_6ParamsE)
        /*0020*/ 	.word	0x00000000
.L_19:


//--------------------- .nv.compat                --------------------------
	.section	.nv.compat,"",@"SHT_CUDA_COMPAT_INFO"
	.align	4
        /*0000*/ 	.byte	0x02, 0x09, 0x01, 0x00, 0x02, 0x02, 0x04, 0x00, 0x02, 0x05, 0x05, 0x00, 0x03, 0x07, 0x01, 0x01
        /*0010*/ 	.byte	0x02, 0x03, 0x01, 0x00, 0x02, 0x06, 0x01, 0x00, 0x04, 0x0b, 0x08, 0x00, 0x00, 0x00, 0x00, 0x00
        /*0020*/ 	.byte	0x00, 0x00, 0x00, 0x00


//--------------------- .nv.info._ZN7cutlass13device_kernelINS_4gemm6kernel13GemmUniversalIN4cute5tupleIJiiiiEEENS1_10collective13CollectiveMmaINS1_34MainloopSm90TmaGmmaWarpSpecializedILi4ENS5_IJNS4_1CILi1EEESB_SB_EEENS1_35KernelTmaWarpSpecializedCooperativeEEENS5_IJNSA_ILi384EEENSA_ILi8EEENSA_ILi64EEEEEENS_6half_tENS5_IJlSB_lEEESJ_SK_NS4_8TiledMMAINS4_8MMA_AtomIJNS4_4SM904GMMA24MMA_64x8x16_F32F16F16_SSILNSO_5MajorE0ELSQ_0ELNSO_7ScaleInE1ELSR_1EEEEEENS4_6LayoutINS5_IJNSA_ILi2EEESB_SB_EEENS5_IJSB_NSA_ILi0EEESX_EEEEENS5_IJNS4_10UnderscoreES10_S10_EEEEENS4_13SM90_TMA_LOADENS4_14ComposedLayoutINS4_7SwizzleILi3ELi4ELi3EEENS4_18smem_ptr_flag_bitsILi16EEENSU_INS5_IJSG_SH_EEENS5_IJSH_SB_EEEEEEEvNS4_8identityES13_S1C_vS1D_EENS_8epilogue10collective6detail29Sm90TmaWarpSpecializedAdapterINS1G_15DefaultEpilogueISJ_SK_SK_NS1F_6thread17LinearCombinationISJ_Li1EffLNS1K_9ScaleType4KindE0ELNS_15FloatRoundStyleE2ESJ_EENS1_15EpilogueDefaultEEEEEvvEEEEvNT_6ParamsE --------------------------
	.section	.nv.info._ZN7cutlass13device_kernelINS_4gemm6kernel13GemmUniversalIN4cute5tupleIJiiiiEEENS1_10collective13CollectiveMmaINS1_34MainloopSm90TmaGmmaWarpSpecializedILi4ENS5_IJNS4_1CILi1EEESB_SB_EEENS1_35KernelTmaWarpSpecializedCooperativeEEENS5_IJNSA_ILi384EEENSA_ILi8EEENSA_ILi64EEEEEENS_6half_tENS5_IJlSB_lEEESJ_SK_NS4_8TiledMMAINS4_8MMA_AtomIJNS4_4SM904GMMA24MMA_64x8x16_F32F16F16_SSILNSO_5MajorE0ELSQ_0ELNSO_7ScaleInE1ELSR_1EEEEEENS4_6LayoutINS5_IJNSA_ILi2EEESB_SB_EEENS5_IJSB_NSA_ILi0EEESX_EEEEENS5_IJNS4_10UnderscoreES10_S10_EEEEENS4_13SM90_TMA_LOADENS4_14ComposedLayoutINS4_7SwizzleILi3ELi4ELi3EEENS4_18smem_ptr_flag_bitsILi16EEENSU_INS5_IJSG_SH_EEENS5_IJSH_SB_EEEEEEEvNS4_8identityES13_S1C_vS1D_EENS_8epilogue10collective6detail29Sm90TmaWarpSpecializedAdapterINS1G_15DefaultEpilogueISJ_SK_SK_NS1F_6thread17LinearCombinationISJ_Li1EffLNS1K_9ScaleType4KindE0ELNS_15FloatRoundStyleE2ESJ_EENS1_15EpilogueDefaultEEEEEvvEEEEvNT_6ParamsE,"",@"SHT_CUDA_INFO"
	.sectionflags	@""
	.align	4


	//----- nvinfo : EIATTR_CUDA_API_VERSION
	.align		4
        /*0000*/ 	.byte	0x04, 0x37
        /*0002*/ 	.short	(.L_21 - .L_20)
.L_20:
        /*0004*/ 	.word	0x00000082


	//----- nvinfo : EIATTR_KPARAM_INFO
	.align		4
.L_21:
        /*0008*/ 	.byte	0x04, 0x17
        /*000a*/ 	.short	(.L_23 - .L_22)
.L_22:
        /*000c*/ 	.word	0x00000000
        /*0010*/ 	.short	0x0000
        /*0012*/ 	.short	0x0070
        /*0014*/ 	.byte	0x00, 0xf0, 0x01, 0x10


	//----- nvinfo : EIATTR_SPARSE_MMA_MASK
	.align		4
.L_23:
        /*0018*/ 	.byte	0x03, 0x50
        /*001a*/ 	.short	0x0000


	//----- nvinfo : EIATTR_MAXREG_COUNT
	.align		4
        /*001c*/ 	.byte	0x03, 0x1b
        /*001e*/ 	.short	0x00a8


	//----- nvinfo : EIATTR_NUM_BARRIERS
	.align		4
        /*0020*/ 	.byte	0x02, 0x4c
        /*0022*/ 	.byte	0x01
	.zero		1


	//----- nvinfo : EIATTR_EXTERNS
	.align		4
        /*0024*/ 	.byte	0x04, 0x0f
        /*0026*/ 	.short	(.L_25 - .L_24)


	//   ....[0]....
	.align		4
.L_24:
        /*0028*/ 	.word	index@(__assertfail)


	//----- nvinfo : EIATTR_MERCURY_ISA_VERSION
	.align		4
.L_25:
        /*002c*/ 	.byte	0x03, 0x5f
        /*002e*/ 	.short	0x0101


	//----- nvinfo : EIATTR_INT_WARP_WIDE_INSTR_OFFSETS
	.align		4
        /*0030*/ 	.byte	0x04, 0x31
        /*0032*/ 	.short	(.L_27 - .L_26)


	//   ....[0]....
.L_26:
        /*0034*/ 	.word	0x000003e0


	//   ....[1]....
        /*0038*/ 	.word	0x000003f0


	//   ....[2]....
        /*003c*/ 	.word	0x000004d0


	//----- nvinfo : EIATTR_COOP_GROUP_MASK_REGIDS
	.align		4
.L_27:
        /*0040*/ 	.byte	0x04, 0x29
        /*0042*/ 	.short	(.L_29 - .L_28)


	//   ....[0]....
.L_28:
        /*0044*/ 	.word	0xffffffff


	//   ....[1]....
        /*0048*/ 	.word	0xffffffff


	//   ....[2]....
        /*004c*/ 	.word	0xffffffff


	//   ....[3]....
        /*0050*/ 	.word	0xffffffff


	//   ....[4]....
        /*0054*/ 	.word	0xffffffff


	//----- nvinfo : EIATTR_COOP_GROUP_INSTR_OFFSETS
	.align		4
.L_29:
        /*0058*/ 	.byte	0x04, 0x28
        /*005a*/ 	.short	(.L_31 - .L_30)


	//   ....[0]....
.L_30:
        /*005c*/ 	.word	0x00000060


	//   ....[1]....
        /*0060*/ 	.word	0x00000070


	//   ....[2]....
        /*0064*/ 	.word	0x00000130


	//   ....[3]....
        /*0068*/ 	.word	0x000002c0


	//   ....[4]....
        /*006c*/ 	.word	0x00001050


	//----- nvinfo : EIATTR_REG_RECONFIG
	.align		4
.L_31:
        /*0070*/ 	.byte	0x01, 0x54
	.zero		2


	//----- nvinfo : EIATTR_SYSCALL_OFFSETS
	.align		4
        /*0074*/ 	.byte	0x04, 0x46
        /*0076*/ 	.short	(.L_33 - .L_32)


	//   ....[0]....
.L_32:
        /*0078*/ 	.word	0x00001220


	//----- nvinfo : EIATTR_MBARRIER_INSTR_OFFSETS
	.align		4
.L_33:
        /*007c*/ 	.byte	0x04, 0x39
        /*007e*/ 	.short	(.L_35 - .L_34)


	//   ....[0]....
.L_34:
        /*0080*/ 	.word	0x00000230
        /*0084*/ 	.word	0x000000ff
        /*0088*/ 	.word	0x00000000
        /*008c*/ 	.short	0x0100
        /*008e*/ 	.byte	0x08
	.zero		1


	//   ....[1]....
        /*0090*/ 	.word	0x00000240
        /*0094*/ 	.word	0x000000ff
        /*0098*/ 	.word	0x00000020
        /*009c*/ 	.short	0x0100
        /*009e*/ 	.byte	0x08
	.zero		1


	//   ....[2]....
        /*00a0*/ 	.word	0x00000250
        /*00a4*/ 	.word	0x000000ff
        /*00a8*/ 	.word	0x00000008
        /*00ac*/ 	.short	0x0100
        /*00ae*/ 	.byte	0x08
	.zero		1


	//   ....[3]....
        /*00b0*/ 	.word	0x00000260
        /*00b4*/ 	.word	0x000000ff
        /*00b8*/ 	.word	0x00000028
        /*00bc*/ 	.short	0x0100
        /*00be*/ 	.byte	0x08
	.zero		1


	//   ....[4]....
        /*00c0*/ 	.word	0x00000270
        /*00c4*/ 	.word	0x000000ff
        /*00c8*/ 	.word	0x00000010
        /*00cc*/ 	.short	0x0100
        /*00ce*/ 	.byte	0x08
	.zero		1


	//   ....[5]....
        /*00d0*/ 	.word	0x00000280
        /*00d4*/ 	.word	0x000000ff
        /*00d8*/ 	.word	0x00000030
        /*00dc*/ 	.short	0x0100
        /*00de*/ 	.byte	0x08
	.zero		1


	//   ....[6]....
        /*00e0*/ 	.word	0x00000290
        /*00e4*/ 	.word	0x000000ff
        /*00e8*/ 	.word	0x00000018
        /*00ec*/ 	.short	0x0100
        /*00ee*/ 	.byte	0x08
	.zero		1


	//   ....[7]....
        /*00f0*/ 	.word	0x000002a0
        /*00f4*/ 	.word	0x000000ff
        /*00f8*/ 	.word	0x00000038
        /*00fc*/ 	.short	0x0100
        /*00fe*/ 	.byte	0x08
	.zero		1


	//   ....[8]....
        /*0100*/ 	.word	0x00000540
        /*0104*/ 	.word	0x000000ff
        /*0108*/ 	.word	0x00000050
        /*010c*/ 	.short	0x0100
        /*010e*/ 	.byte	0x06
	.zero		1


	//   ....[9]....
        /*0110*/ 	.word	0x000005a0
        /*0114*/ 	.word	0x000000ff
        /*0118*/ 	.word	0x00000058
        /*011c*/ 	.short	0x0100
        /*011e*/ 	.byte	0x06
	.zero		1


	//   ....[10]....
        /*0120*/ 	.word	0x000012a0
        /*0124*/ 	.word	0x00000003
        /*0128*/ 	.word	0x00000000
        /*012c*/ 	.short	0x010a
        /*012e*/ 	.byte	0x3f
	.zero		1


	//   ....[11]....
        /*0130*/ 	.word	0x000012e0
        /*0134*/ 	.word	0x00000003
        /*0138*/ 	.word	0x00000000
        /*013c*/ 	.short	0x010a
        /*013e*/ 	.byte	0x3f
	.zero		1


	//   ....[12]....
        /*0140*/ 	.word	0x00001970
        /*0144*/ 	.word	0x000000ff
        /*0148*/ 	.word	0x00000000
        /*014c*/ 	.short	0x010a
        /*014e*/ 	.byte	0x08
	.zero		1


	//   ....[13]....
        /*0150*/ 	.word	0x000019b0
        /*0154*/ 	.word	0x000000ff
        /*0158*/ 	.word	0x00000000
        /*015c*/ 	.short	0x010a
        /*015e*/ 	.byte	0x08
	.zero		1


	//   ....[14]....
        /*0160*/ 	.word	0x00001f20
        /*0164*/ 	.word	0x000000ff
        /*0168*/ 	.word	0x00000000
        /*016c*/ 	.short	0x0101
        /*016e*/ 	.byte	0x07
	.zero		1


	//   ....[15]....
        /*0170*/ 	.word	0x00002100
        /*0174*/ 	.word	0x000000ff
        /*0178*/ 	.word	0x00000000
        /*017c*/ 	.short	0x0101
        /*017e*/ 	.byte	0x04
	.zero		1


	//   ....[16]....
        /*0180*/ 	.word	0x00004540
        /*0184*/ 	.word	0x0000000c
        /*0188*/ 	.word	0x00000020
        /*018c*/ 	.short	0x010a
        /*018e*/ 	.byte	0x3f
	.zero		1


	//   ....[17]....
        /*0190*/ 	.word	0x00004900
        /*0194*/ 	.word	0x00000003
        /*0198*/ 	.word	0x00000058
        /*019c*/ 	.short	0x0101
        /*019e*/ 	.byte	0x3f
	.zero		1


	//   ....[18]....
        /*01a0*/ 	.word	0x00005020
        /*01a4*/ 	.word	0x00000007
        /*01a8*/ 	.word	0x00000000
        /*01ac*/ 	.short	0x010a
        /*01ae*/ 	.byte	0x3f
	.zero		1


	//   ....[19]....
        /*01b0*/ 	.word	0x000050a0
        /*01b4*/ 	.word	0x00000009
        /*01b8*/ 	.word	0x00000000
        /*01bc*/ 	.short	0x010a
        /*01be*/ 	.byte	0x3f
	.zero		1


	//   ....[20]....
        /*01c0*/ 	.word	0x00005130
        /*01c4*/ 	.word	0x00000006
        /*01c8*/ 	.word	0x00000000
        /*01cc*/ 	.short	0x010a
        /*01ce*/ 	.byte	0x3f
	.zero		1


	//   ....[21]....
        /*01d0*/ 	.word	0x000051c0
        /*01d4*/ 	.word	0x00000003
        /*01d8*/ 	.word	0x00000000
        /*01dc*/ 	.short	0x010a
        /*01de*/ 	.byte	0x3f
	.zero		1


	//   ....[22]....
        /*01e0*/ 	.word	0x00005220
        /*01e4*/ 	.word	0x00000003
        /*01e8*/ 	.word	0x00000000
        /*01ec*/ 	.short	0x010a
        /*01ee*/ 	.byte	0x3f
	.zero		1


	//   ....[23]....
        /*01f0*/ 	.word	0x00005280
        /*01f4*/ 	.word	0x00000003
        /*01f8*/ 	.word	0x00000000
        /*01fc*/ 	.short	0x010a
        /*01fe*/ 	.byte	0x3f
	.zero		1


	//   ....[24]....
        /*0200*/ 	.word	0x00005350
        /*0204*/ 	.word	0x0000000c
        /*0208*/ 	.word	0x00000020
        /*020c*/ 	.short	0x010a
        /*020e*/ 	.byte	0x3f
	.zero		1


	//   ....[25]....
        /*0210*/ 	.word	0x00005420
        /*0214*/ 	.word	0x00000007
        /*0218*/ 	.word	0x00000000
        /*021c*/ 	.short	0x010a
        /*021e*/ 	.byte	0x3f
	.zero		1


	//   ....[26]....
        /*0220*/ 	.word	0x00005470
        /*0224*/ 	.word	0x00000009
        /*0228*/ 	.word	0x00000000
        /*022c*/ 	.short	0x010a
        /*022e*/ 	.byte	0x3f
	.zero		1


	//   ....[27]....
        /*0230*/ 	.word	0x000054c0
        /*0234*/ 	.word	0x00000006
        /*0238*/ 	.word	0x00000000
        /*023c*/ 	.short	0x010a
        /*023e*/ 	.byte	0x3f
	.zero		1


	//----- nvinfo : EIATTR_NUM_MBARRIERS
	.align		4
.L_35:
        /*0240*/ 	.byte	0x03, 0x38
        /*0242*/ 	.short	0x000a


	//----- nvinfo : EIATTR_EXIT_INSTR_OFFSETS
	.align		4
        /*0244*/ 	.byte	0x04, 0x1c
        /*0246*/ 	.short	(.L_37 - .L_36)


	//   ....[0]....
.L_36:
        /*0248*/ 	.word	0x000005f0


	//   ....[1]....
        /*024c*/ 	.word	0x00000eb0


	//   ....[2]....
        /*0250*/ 	.word	0x00003bb0


	//   ....[3]....
        /*0254*/ 	.word	0x000041e0


	//   ....[4]....
        /*0258*/ 	.word	0x00005210


	//----- nvinfo : EIATTR_MAX_THREADS
	.align		4
.L_37:
        /*025c*/ 	.byte	0x04, 0x05
        /*025e*/ 	.short	(.L_39 - .L_38)
.L_38:
        /*0260*/ 	.word	0x00000180
        /*0264*/ 	.word	0x00000001
        /*0268*/ 	.word	0x00000001


	//----- nvinfo : EIATTR_CRS_STACK_SIZE
	.align		4
.L_39:
        /*026c*/ 	.byte	0x04, 0x1e
        /*026e*/ 	.short	(.L_41 - .L_40)
.L_40:
        /*0270*/ 	.word	0x00000000


	//----- nvinfo : EIATTR_CBANK_PARAM_SIZE
	.align		4
.L_41:
        /*0274*/ 	.byte	0x03, 0x19
        /*0276*/ 	.short	0x0470


	//----- nvinfo : EIATTR_PARAM_CBANK
	.align		4
        /*0278*/ 	.byte	0x04, 0x0a
        /*027a*/ 	.short	(.L_43 - .L_42)
	.align		4
.L_42:
        /*027c*/ 	.word	index@(.nv.constant0._ZN7cutlass13device_kernelINS_4gemm6kernel13GemmUniversalIN4cute5tupleIJiiiiEEENS1_10collective13CollectiveMmaINS1_34MainloopSm90TmaGmmaWarpSpecializedILi4ENS5_IJNS4_1CILi1EEESB_SB_EEENS1_35KernelTmaWarpSpecializedCooperativeEEENS5_IJNSA_ILi384EEENSA_ILi8EEENSA_ILi64EEEEEENS_6half_tENS5_IJlSB_lEEESJ_SK_NS4_8TiledMMAINS4_8MMA_AtomIJNS4_4SM904GMMA24MMA_64x8x16_F32F16F16_SSILNSO_5MajorE0ELSQ_0ELNSO_7ScaleInE1ELSR_1EEEEEENS4_6LayoutINS5_IJNSA_ILi2EEESB_SB_EEENS5_IJSB_NSA_ILi0EEESX_EEEEENS5_IJNS4_10UnderscoreES10_S10_EEEEENS4_13SM90_TMA_LOADENS4_14ComposedLayoutINS4_7SwizzleILi3ELi4ELi3EEENS4_18smem_ptr_flag_bitsILi16EEENSU_INS5_IJSG_SH_EEENS5_IJSH_SB_EEEEEEEvNS4_8identityES13_S1C_vS1D_EENS_8epilogue10collective6detail29Sm90TmaWarpSpecializedAdapterINS1G_15DefaultEpilogueISJ_SK_SK_NS1F_6thread17LinearCombinationISJ_Li1EffLNS1K_9ScaleType4KindE0ELNS_15FloatRoundStyleE2ESJ_EENS1_15EpilogueDefaultEEEEEvvEEEEvNT_6ParamsE)
        /*0280*/ 	.short	0x0210
        /*0282*/ 	.short	0x0470


	//----- nvinfo : EIATTR_SW_WAR
	.align		4
.L_43:
        /*0284*/ 	.byte	0x04, 0x36
        /*0286*/ 	.short	(.L_45 - .L_44)
.L_44:
        /*0288*/ 	.word	0x00000008
.L_45:


//--------------------- .nv.callgraph             --------------------------
	.section	.nv.callgraph,"",@"SHT_CUDA_CALLGRAPH"
	.align	4
	.sectionentsize	8
	.align		4
        /*0000*/ 	.word	0x00000000
	.align		4
        /*0004*/ 	.word	0xffffffff
	.align		4
        /*0008*/ 	.word	index@(_ZN7cutlass13device_kernelINS_4gemm6kernel13GemmUniversalIN4cute5tupleIJiiiiEEENS1_10collective13CollectiveMmaINS1_34MainloopSm90TmaGmmaWarpSpecializedILi4ENS5_IJNS4_1CILi1EEESB_SB_EEENS1_35KernelTmaWarpSpecializedCooperativeEEENS5_IJNSA_ILi384EEENSA_ILi8EEENSA_ILi64EEEEEENS_6half_tENS5_IJlSB_lEEESJ_SK_NS4_8TiledMMAINS4_8MMA_AtomIJNS4_4SM904GMMA24MMA_64x8x16_F32F16F16_SSILNSO_5MajorE0ELSQ_0ELNSO_7ScaleInE1ELSR_1EEEEEENS4_6LayoutINS5_IJNSA_ILi2EEESB_SB_EEENS5_IJSB_NSA_ILi0EEESX_EEEEENS5_IJNS4_10UnderscoreES10_S10_EEEEENS4_13SM90_TMA_LOADENS4_14ComposedLayoutINS4_7SwizzleILi3ELi4ELi3EEENS4_18smem_ptr_flag_bitsILi16EEENSU_INS5_IJSG_SH_EEENS5_IJSH_SB_EEEEEEEvNS4_8identityES13_S1C_vS1D_EENS_8epilogue10collective6detail29Sm90TmaWarpSpecializedAdapterINS1G_15DefaultEpilogueISJ_SK_SK_NS1F_6thread17LinearCombinationISJ_Li1EffLNS1K_9ScaleType4KindE0ELNS_15FloatRoundStyleE2ESJ_EENS1_15EpilogueDefaultEEEEEvvEEEEvNT_6ParamsE)
	.align		4
        /*000c*/ 	.word	index@(__assertfail)
	.align		4
        /*0010*/ 	.word	0x00000000
	.align		4
        /*0014*/ 	.word	0xfffffffe
	.align		4
        /*0018*/ 	.word	0x00000000
	.align		4
        /*001c*/ 	.word	0xfffffffd
	.align		4
        /*0020*/ 	.word	0x00000000
	.align		4
        /*0024*/ 	.word	0xfffffffc


//--------------------- .nv.constant4             --------------------------
	.section	.nv.constant4,"a",@progbits
	.align	8
	.align		8
.nv.constant4:
        /*0000*/ 	.dword	__assertfail
	.align		8
        /*0008*/ 	.dword	__unnamed_1
	.align		8
        /*0010*/ 	.dword	_ZN39_INTERNAL_83eab51c_4_k_cu_d314e4c2_55654cuda3std3__45__cpo5beginE
	.align		8
        /*0018*/ 	.dword	_ZN39_INTERNAL_83eab51c_4_k_cu_d314e4c2_55654cuda3std3__45__cpo3endE
	.align		8
        /*0020*/ 	.dword	_ZN39_INTERNAL_83eab51c_4_k_cu_d314e4c2_55654cuda3std3__45__cpo6cbeginE
	.align		8
        /*0028*/ 	.dword	_ZN39_INTERNAL_83eab51c_4_k_cu_d314e4c2_55654cuda3std3__45__cpo4cendE
	.align		8
        /*0030*/ 	.dword	_ZN39_INTERNAL_83eab51c_4_k_cu_d314e4c2_55654cuda3std3__441_GLOBAL__N__83eab51c_4_k_cu_d314e4c2_55656ignoreE
	.align		8
        /*0038*/ 	.dword	_ZN39_INTERNAL_83eab51c_4_k_cu_d314e4c2_55654cuda3std3__419piecewise_constructE
	.align		8
        /*0040*/ 	.dword	_ZN39_INTERNAL_83eab51c_4_k_cu_d314e4c2_55654cuda3std3__48in_placeE
	.align		8
        /*0048*/ 	.dword	_ZN39_INTERNAL_83eab51c_4_k_cu_d314e4c2_55654cuda3std6ranges3__45__cpo4swapE
	.align		8
        /*0050*/ 	.dword	_ZN39_INTERNAL_83eab51c_4_k_cu_d314e4c2_55654cuda3std6ranges3__45__cpo9iter_moveE
	.align		8
        /*0058*/ 	.dword	_ZN39_INTERNAL_83eab51c_4_k_cu_d314e4c2_55654cute7productE
	.align		8
        /*0060*/ 	.dword	_ZN39_INTERNAL_83eab51c_4_k_cu_d314e4c2_55654cute1_E
	.align		8
        /*0068*/ 	.dword	$str$22
	.align		8
        /*0070*/ 	.dword	$str$23


//--------------------- .text._ZN7cutlass13device_kernelINS_4gemm6kernel13GemmUniversalIN4cute5tupleIJiiiiEEENS1_10collective13CollectiveMmaINS1_34MainloopSm90TmaGmmaWarpSpecializedILi4ENS5_IJNS4_1CILi1EEESB_SB_EEENS1_35KernelTmaWarpSpecializedCooperativeEEENS5_IJNSA_ILi384EEENSA_ILi8EEENSA_ILi64EEEEEENS_6half_tENS5_IJlSB_lEEESJ_SK_NS4_8TiledMMAINS4_8MMA_AtomIJNS4_4SM904GMMA24MMA_64x8x16_F32F16F16_SSILNSO_5MajorE0ELSQ_0ELNSO_7ScaleInE1ELSR_1EEEEEENS4_6LayoutINS5_IJNSA_ILi2EEESB_SB_EEENS5_IJSB_NSA_ILi0EEESX_EEEEENS5_IJNS4_10UnderscoreES10_S10_EEEEENS4_13SM90_TMA_LOADENS4_14ComposedLayoutINS4_7SwizzleILi3ELi4ELi3EEENS4_18smem_ptr_flag_bitsILi16EEENSU_INS5_IJSG_SH_EEENS5_IJSH_SB_EEEEEEEvNS4_8identityES13_S1C_vS1D_EENS_8epilogue10collective6detail29Sm90TmaWarpSpecializedAdapterINS1G_15DefaultEpilogueISJ_SK_SK_NS1F_6thread17LinearCombinationISJ_Li1EffLNS1K_9ScaleType4KindE0ELNS_15FloatRoundStyleE2ESJ_EENS1_15EpilogueDefaultEEEEEvvEEEEvNT_6ParamsE --------------------------
	.section	.text._ZN7cutlass13device_kernelINS_4gemm6kernel13GemmUniversalIN4cute5tupleIJiiiiEEENS1_10collective13CollectiveMmaINS1_34MainloopSm90TmaGmmaWarpSpecializedILi4ENS5_IJNS4_1CILi1EEESB_SB_EEENS1_35KernelTmaWarpSpecializedCooperativeEEENS5_IJNSA_ILi384EEENSA_ILi8EEENSA_ILi64EEEEEENS_6half_tENS5_IJlSB_lEEESJ_SK_NS4_8TiledMMAINS4_8MMA_AtomIJNS4_4SM904GMMA24MMA_64x8x16_F32F16F16_SSILNSO_5MajorE0ELSQ_0ELNSO_7ScaleInE1ELSR_1EEEEEENS4_6LayoutINS5_IJNSA_ILi2EEESB_SB_EEENS5_IJSB_NSA_ILi0EEESX_EEEEENS5_IJNS4_10UnderscoreES10_S10_EEEEENS4_13SM90_TMA_LOADENS4_14ComposedLayoutINS4_7SwizzleILi3ELi4ELi3EEENS4_18smem_ptr_flag_bitsILi16EEENSU_INS5_IJSG_SH_EEENS5_IJSH_SB_EEEEEEEvNS4_8identityES13_S1C_vS1D_EENS_8epilogue10collective6detail29Sm90TmaWarpSpecializedAdapterINS1G_15DefaultEpilogueISJ_SK_SK_NS1F_6thread17LinearCombinationISJ_Li1EffLNS1K_9ScaleType4KindE0ELNS_15FloatRoundStyleE2ESJ_EENS1_15EpilogueDefaultEEEEEvvEEEEvNT_6ParamsE,"ax",@progbits
	.align	128
.text._ZN7cutlass13device_kernelINS_4gemm6kernel13GemmUniversalIN4cute5tupleIJiiiiEEENS1_10collective13CollectiveMmaINS1_34MainloopSm90TmaGmmaWarpSpecializedILi4ENS5_IJNS4_1CILi1EEESB_SB_EEENS1_35KernelTmaWarpSpecializedCooperativeEEENS5_IJNSA_ILi384EEENSA_ILi8EEENSA_ILi64EEEEEENS_6half_tENS5_IJlSB_lEEESJ_SK_NS4_8TiledMMAINS4_8MMA_AtomIJNS4_4SM904GMMA24MMA_64x8x16_F32F16F16_SSILNSO_5MajorE0ELSQ_0ELNSO_7ScaleInE1ELSR_1EEEEEENS4_6LayoutINS5_IJNSA_ILi2EEESB_SB_EEENS5_IJSB_NSA_ILi0EEESX_EEEEENS5_IJNS4_10UnderscoreES10_S10_EEEEENS4_13SM90_TMA_LOADENS4_14ComposedLayoutINS4_7SwizzleILi3ELi4ELi3EEENS4_18smem_ptr_flag_bitsILi16EEENSU_INS5_IJSG_SH_EEENS5_IJSH_SB_EEEEEEEvNS4_8identityES13_S1C_vS1D_EENS_8epilogue10collective6detail29Sm90TmaWarpSpecializedAdapterINS1G_15DefaultEpilogueISJ_SK_SK_NS1F_6thread17LinearCombinationISJ_Li1EffLNS1K_9ScaleType4KindE0ELNS_15FloatRoundStyleE2ESJ_EENS1_15EpilogueDefaultEEEEEvvEEEEvNT_6ParamsE:
        .type           _ZN7cutlass13device_kernelINS_4gemm6kernel13GemmUniversalIN4cute5tupleIJiiiiEEENS1_10collective13CollectiveMmaINS1_34MainloopSm90TmaGmmaWarpSpecializedILi4ENS5_IJNS4_1CILi1EEESB_SB_EEENS1_35KernelTmaWarpSpecializedCooperativeEEENS5_IJNSA_ILi384EEENSA_ILi8EEENSA_ILi64EEEEEENS_6half_tENS5_IJlSB_lEEESJ_SK_NS4_8TiledMMAINS4_8MMA_AtomIJNS4_4SM904GMMA24MMA_64x8x16_F32F16F16_SSILNSO_5MajorE0ELSQ_0ELNSO_7ScaleInE1ELSR_1EEEEEENS4_6LayoutINS5_IJNSA_ILi2EEESB_SB_EEENS5_IJSB_NSA_ILi0EEESX_EEEEENS5_IJNS4_10UnderscoreES10_S10_EEEEENS4_13SM90_TMA_LOADENS4_14ComposedLayoutINS4_7SwizzleILi3ELi4ELi3EEENS4_18smem_ptr_flag_bitsILi16EEENSU_INS5_IJSG_SH_EEENS5_IJSH_SB_EEEEEEEvNS4_8identityES13_S1C_vS1D_EENS_8epilogue10collective6detail29Sm90TmaWarpSpecializedAdapterINS1G_15DefaultEpilogueISJ_SK_SK_NS1F_6thread17LinearCombinationISJ_Li1EffLNS1K_9ScaleType4KindE0ELNS_15FloatRoundStyleE2ESJ_EENS1_15EpilogueDefaultEEEEEvvEEEEvNT_6ParamsE,@function
        .size           _ZN7cutlass13device_kernelINS_4gemm6kernel13GemmUniversalIN4cute5tupleIJiiiiEEENS1_10collective13CollectiveMmaINS1_34MainloopSm90TmaGmmaWarpSpecializedILi4ENS5_IJNS4_1CILi1EEESB_SB_EEENS1_35KernelTmaWarpSpecializedCooperativeEEENS5_IJNSA_ILi384EEENSA_ILi8EEENSA_ILi64EEEEEENS_6half_tENS5_IJlSB_lEEESJ_SK_NS4_8TiledMMAINS4_8MMA_AtomIJNS4_4SM904GMMA24MMA_64x8x16_F32F16F16_SSILNSO_5MajorE0ELSQ_0ELNSO_7ScaleInE1ELSR_1EEEEEENS4_6LayoutINS5_IJNSA_ILi2EEESB_SB_EEENS5_IJSB_NSA_ILi0EEESX_EEEEENS5_IJNS4_10UnderscoreES10_S10_EEEEENS4_13SM90_TMA_LOADENS4_14ComposedLayoutINS4_7SwizzleILi3ELi4ELi3EEENS4_18smem_ptr_flag_bitsILi16EEENSU_INS5_IJSG_SH_EEENS5_IJSH_SB_EEEEEEEvNS4_8identityES13_S1C_vS1D_EENS_8epilogue10collective6detail29Sm90TmaWarpSpecializedAdapterINS1G_15DefaultEpilogueISJ_SK_SK_NS1F_6thread17LinearCombinationISJ_Li1EffLNS1K_9ScaleType4KindE0ELNS_15FloatRoundStyleE2ESJ_EENS1_15EpilogueDefaultEEEEEvvEEEEvNT_6ParamsE,(.L_x_88 - _ZN7cutlass13device_kernelINS_4gemm6kernel13GemmUniversalIN4cute5tupleIJiiiiEEENS1_10collective13CollectiveMmaINS1_34MainloopSm90TmaGmmaWarpSpecializedILi4ENS5_IJNS4_1CILi1EEESB_SB_EEENS1_35KernelTmaWarpSpecializedCooperativeEEENS5_IJNSA_ILi384EEENSA_ILi8EEENSA_ILi64EEEEEENS_6half_tENS5_IJlSB_lEEESJ_SK_NS4_8TiledMMAINS4_8MMA_AtomIJNS4_4SM904GMMA24MMA_64x8x16_F32F16F16_SSILNSO_5MajorE0ELSQ_0ELNSO_7ScaleInE1ELSR_1EEEEEENS4_6LayoutINS5_IJNSA_ILi2EEESB_SB_EEENS5_IJSB_NSA_ILi0EEESX_EEEEENS5_IJNS4_10UnderscoreES10_S10_EEEEENS4_13SM90_TMA_LOADENS4_14ComposedLayoutINS4_7SwizzleILi3ELi4ELi3EEENS4_18smem_ptr_flag_bitsILi16EEENSU_INS5_IJSG_SH_EEENS5_IJSH_SB_EEEEEEEvNS4_8identityES13_S1C_vS1D_EENS_8epilogue10collective6detail29Sm90TmaWarpSpecializedAdapterINS1G_15DefaultEpilogueISJ_SK_SK_NS1F_6thread17LinearCombinationISJ_Li1EffLNS1K_9ScaleType4KindE0ELNS_15FloatRoundStyleE2ESJ_EENS1_15EpilogueDefaultEEEEEvvEEEEvNT_6ParamsE)
        .other          _ZN7cutlass13device_kernelINS_4gemm6kernel13GemmUniversalIN4cute5tupleIJiiiiEEENS1_10collective13CollectiveMmaINS1_34MainloopSm90TmaGmmaWarpSpecializedILi4ENS5_IJNS4_1CILi1EEESB_SB_EEENS1_35KernelTmaWarpSpecializedCooperativeEEENS5_IJNSA_ILi384EEENSA_ILi8EEENSA_ILi64EEEEEENS_6half_tENS5_IJlSB_lEEESJ_SK_NS4_8TiledMMAINS4_8MMA_AtomIJNS4_4SM904GMMA24MMA_64x8x16_F32F16F16_SSILNSO_5MajorE0ELSQ_0ELNSO_7ScaleInE1ELSR_1EEEEEENS4_6LayoutINS5_IJNSA_ILi2EEESB_SB_EEENS5_IJSB_NSA_ILi0EEESX_EEEEENS5_IJNS4_10UnderscoreES10_S10_EEEEENS4_13SM90_TMA_LOADENS4_14ComposedLayoutINS4_7SwizzleILi3ELi4ELi3EEENS4_18smem_ptr_flag_bitsILi16EEENSU_INS5_IJSG_SH_EEENS5_IJSH_SB_EEEEEEEvNS4_8identityES13_S1C_vS1D_EENS_8epilogue10collective6detail29Sm90TmaWarpSpecializedAdapterINS1G_15DefaultEpilogueISJ_SK_SK_NS1F_6thread17LinearCombinationISJ_Li1EffLNS1K_9ScaleType4KindE0ELNS_15FloatRoundStyleE2ESJ_EENS1_15EpilogueDefaultEEEEEvvEEEEvNT_6ParamsE,@"STO_CUDA_ENTRY STV_DEFAULT"
_ZN7cutlass13device_kernelINS_4gemm6kernel13GemmUniversalIN4cute5tupleIJiiiiEEENS1_10collective13CollectiveMmaINS1_34MainloopSm90TmaGmmaWarpSpecializedILi4ENS5_IJNS4_1CILi1EEESB_SB_EEENS1_35KernelTmaWarpSpecializedCooperativeEEENS5_IJNSA_ILi384EEENSA_ILi8EEENSA_ILi64EEEEEENS_6half_tENS5_IJlSB_lEEESJ_SK_NS4_8TiledMMAINS4_8MMA_AtomIJNS4_4SM904GMMA24MMA_64x8x16_F32F16F16_SSILNSO_5MajorE0ELSQ_0ELNSO_7ScaleInE1ELSR_1EEEEEENS4_6LayoutINS5_IJNSA_ILi2EEESB_SB_EEENS5_IJSB_NSA_ILi0EEESX_EEEEENS5_IJNS4_10UnderscoreES10_S10_EEEEENS4_13SM90_TMA_LOADENS4_14ComposedLayoutINS4_7SwizzleILi3ELi4ELi3EEENS4_18smem_ptr_flag_bitsILi16EEENSU_INS5_IJSG_SH_EEENS5_IJSH_SB_EEEEEEEvNS4_8identityES13_S1C_vS1D_EENS_8epilogue10collective6detail29Sm90TmaWarpSpecializedAdapterINS1G_15DefaultEpilogueISJ_SK_SK_NS1F_6thread17LinearCombinationISJ_Li1EffLNS1K_9ScaleType4KindE0ELNS_15FloatRoundStyleE2ESJ_EENS1_15EpilogueDefaultEEEEEvvEEEEvNT_6ParamsE:
[----:B------:R-:W0:Y:S01]  /*0000*/  LDC R1, c[0x0][0x28] ;  /* 0x00000a00ff017b82 */ /* 0x000e220000000800 */
[----:B------:R-:W1:Y:S01]  /*0010*/  S2R R22, SR_TID.X ;  /* 0x0000000000167919 */ /* 0x000e620000002100 */
[----:B------:R-:W-:Y:S01]  /*0020*/  ELECT P0, URZ, PT ;  /* 0x00000000003f782f */ /* 0x000fe20003800000 */
[----:B------:R-:W-:Y:S01]  /*0030*/  BSSY B0, `(.L_x_0) ;  /* 0x000000f000007945 */ /* 0x000fe20003800000 */
[--C-:B-1----:R-:W-:Y:S02]  /*0040*/  SHF.R.U32.HI R0, RZ, 0x5, R22.reuse ;  /* 0x00000005ff007819 */ /* 0x102fe40000011616 */
[----:B------:R-:W-:-:S03]  /*0050*/  SHF.R.U32.HI R12, RZ, 0x7, R22 ;  /* 0x00000007ff0c7819 */ /* 0x000fc60000011616 */
[----:B------:R-:W1:Y:S04]  /*0060*/  SHFL.IDX PT, R2, R0, RZ, 0x1f ;  /* 0x00001fff00027589 */ /* 0x000e6800000e0000 */
[----:B------:R2:W3:Y:S01]  /*0070*/  SHFL.IDX PT, R8, R12, RZ, 0x1f ;  /* 0x00001fff0c087589 */ /* 0x0004e200000e0000 */
[----:B-1----:R-:W-:-:S13]  /*0080*/  ISETP.NE.OR P0, PT, R2, RZ, !P0 ;  /* 0x000000ff0200720c */ /* 0x002fda0004705670 */
[----:B0-23--:R-:W-:Y:S05]  /*0090*/  @P0 BRA `(.L_x_1) ;  /* 0x0000000000200947 */ /* 0x00dfea0003800000 */
[----:B------:R-:W-:Y:S02]  /*00a0*/  ULDC.64 UR4, c[0x0][0x198] ;  /* 0x0000660000047ab9 */ /* 0x000fe40000000a00 */
[----:B------:R-:W-:Y:S02]  /*00b0*/  UIADD3 UR6, UP0, UR4, 0xf0, URZ ;  /* 0x000000f004067890 */ /* 0x000fe4000ff1e03f */
[----:B------:R-:W-:Y:S02]  /*00c0*/  UIADD3 UR4, UP1, UR4, 0x1f0, URZ ;  /* 0x000001f004047890 */ /* 0x000fe4000ff3e03f */
[----:B------:R-:W-:Y:S02]  /*00d0*/  UIADD3.X UR7, URZ, UR5, URZ, UP0, !UPT ;  /* 0x000000053f077290 */ /* 0x000fe400087fe43f */
[----:B------:R-:W-:-:S07]  /*00e0*/  UIADD3.X UR5, URZ, UR5, URZ, UP1, !UPT ;  /* 0x000000053f057290 */ /* 0x000fce0008ffe43f */
[----:B------:R0:W-:Y:S02]  /*00f0*/  UTMACCTL.PF [UR6] ;  /* 0x00000000060079b9 */ /* 0x0001e40008040000 */
[----:B------:R0:W-:Y:S02]  /*0100*/  UTMACCTL.PF [UR4] ;  /* 0x00000000040079b9 */ /* 0x0001e40008040000 */
[----:B0-----:R-:W-:Y:S01]  /*0110*/  NOP ;  /* 0x0000000000007918 */ /* 0x001fe20000000000 */
.L_x_1:
[----:B------:R-:W-:Y:S05]  /*0120*/  BSYNC B0 ;  /* 0x0000000000007941 */ /* 0x000fea0003800000 */
.L_x_0:
[----:B------:R-:W0:Y:S02]  /*0130*/  SHFL.IDX PT, R3, R0, RZ, 0x1f ;  /* 0x00001fff00037589 */ /* 0x000e2400000e0000 */
[----:B0-----:R-:W-:-:S13]  /*0140*/  ISETP.NE.AND P0, PT, R3, RZ, PT ;  /* 0x000000ff0300720c */ /* 0x001fda0003f05270 */
[----:B------:R-:W-:Y:S05]  /*0150*/  @P0 BRA `(.L_x_2) ;  /* 0x0000000000580947 */ /* 0x000fea0003800000 */
[----:B------:R-:W0:Y:S01]  /*0160*/  S2UR UR8, SR_CgaCtaId ;  /* 0x00000000000879c3 */ /* 0x000e220000008800 */
[----:B------:R-:W-:Y:S01]  /*0170*/  UMOV UR4, 0x400 ;  /* 0x0000040000047882 */ /* 0x000fe20000000000 */
[----:B------:R-:W-:Y:S01]  /*0180*/  UMOV UR5, 0x1 ;  /* 0x0000000100057882 */ /* 0x000fe20000000000 */
[----:B------:R-:W-:Y:S01]  /*0190*/  UMOV UR6, 0x100 ;  /* 0x0000010000067882 */ /* 0x000fe20000000000 */
[----:B------:R-:W-:Y:S01]  /*01a0*/  ELECT P0, URZ, PT ;  /* 0x00000000003f782f */ /* 0x000fe20003800000 */
[----:B------:R-:W-:-:S04]  /*01b0*/  UIADD3 UR6, -UR6, 0x100000, URZ ;  /* 0x0010000006067890 */ /* 0x000fc8000fffe13f */
[----:B------:R-:W-:Y:S02]  /*01c0*/  USHF.L.U32 UR7, UR6, 0xb, URZ ;  /* 0x0000000b06077899 */ /* 0x000fe4000800063f */
[----:B------:R-:W-:Y:S02]  /*01d0*/  USHF.L.U32 UR6, UR6, 0x1, URZ ;  /* 0x0000000106067899 */ /* 0x000fe4000800063f */
[----:B0-----:R-:W-:Y:S02]  /*01e0*/  ULEA UR8, UR8, UR4, 0x18 ;  /* 0x0000000408087291 */ /* 0x001fe4000f8ec03f */
[----:B------:R-:W-:-:S04]  /*01f0*/  UIADD3 UR4, -UR5, 0x100000, URZ ;  /* 0x0010000005047890 */ /* 0x000fc8000fffe13f */
[----:B------:R-:W-:Y:S02]  /*0200*/  USHF.L.U32 UR5, UR4, 0xb, URZ ;  /* 0x0000000b04057899 */ /* 0x000fe4000800063f */
[----:B------:R-:W-:Y:S01]  /*0210*/  USHF.L.U32 UR4, UR4, 0x1, URZ ;  /* 0x0000000104047899 */ /* 0x000fe2000800063f */
[----:B------:R-:W0:Y:S11]  /*0220*/  FENCE.VIEW.ASYNC.S ;  /* 0x00000000000073c6 */ /* 0x000e360000000000 */
[----:B0-----:R0:W1:Y:S01]  /*0230*/  SYNCS.EXCH.64 URZ, [UR8], UR4 ;  /* 0x00000004083f75b2 */ /* 0x0010620008000100 */
[----:B------:R0:W2:Y:S01]  /*0240*/  SYNCS.EXCH.64 URZ, [UR8+0x20], UR6 ;  /* 0x00002006083f75b2 */ /* 0x0000a20008000100 */
[----:B------:R0:W3:Y:S01]  /*0250*/  SYNCS.EXCH.64 URZ, [UR8+0x8], UR4 ;  /* 0x00000804083f75b2 */ /* 0x0000e20008000100 */
[----:B------:R0:W4:Y:S01]  /*0260*/  SYNCS.EXCH.64 URZ, [UR8+0x28], UR6 ;  /* 0x00002806083f75b2 */ /* 0x0001220008000100 */
[----:B------:R0:W0:Y:S01]  /*0270*/  SYNCS.EXCH.64 URZ, [UR8+0x10], UR4 ;  /* 0x00001004083f75b2 */ /* 0x0000220008000100 */
[----:B------:R0:W0:Y:S01]  /*0280*/  SYNCS.EXCH.64 URZ, [UR8+0x30], UR6 ;  /* 0x00003006083f75b2 */ /* 0x0000220008000100 */
[----:B------:R0:W0:Y:S01]  /*0290*/  SYNCS.EXCH.64 URZ, [UR8+0x18], UR4 ;  /* 0x00001804083f75b2 */ /* 0x0000220008000100 */
[----:B------:R0:W0:Y:S01]  /*02a0*/  SYNCS.EXCH.64 URZ, [UR8+0x38], UR6 ;  /* 0x00003806083f75b2 */ /* 0x0000220008000100 */
[----:B------:R-:W-:Y:S01]  /*02b0*/  NOP ;  /* 0x0000000000007918 */ /* 0x000fe20000000000 */
.L_x_2:
[----:B------:R-:W5:Y:S01]  /*02c0*/  SHFL.IDX PT, R0, R0, RZ, 0x1f ;  /* 0x00001fff00007589 */ /* 0x000f6200000e0000 */
[----:B------:R-:W-:Y:S01]  /*02d0*/  ELECT P0, URZ, PT ;  /* 0x00000000003f782f */ /* 0x000fe20003800000 */
[----:B------:R-:W1:Y:S01]  /*02e0*/  LDC R19, c[0x0][0x65c] ;  /* 0x00019700ff137b82 */ /* 0x000e620000000800 */
[----:B------:R-:W-:Y:S01]  /*02f0*/  SHF.R.S32.HI R5, RZ, 0x1f, R2 ;  /* 0x0000001fff057819 */ /* 0x000fe20000011402 */
[----:B------:R-:W2:Y:S01]  /*0300*/  S2R R3, SR_CTAID.Y ;  /* 0x0000000000037919 */ /* 0x000ea20000002600 */
[----:B0-----:R-:W-:Y:S01]  /*0310*/  UMOV UR4, 0x20 ;  /* 0x0000002000047882 */ /* 0x001fe20000000000 */
[----:B------:R-:W-:Y:S01]  /*0320*/  ISETP.NE.AND P2, PT, R8, RZ, PT ;  /* 0x000000ff0800720c */ /* 0x000fe20003f45270 */
[----:B------:R-:W-:Y:S01]  /*0330*/  NOP ;  /* 0x0000000000007918 */ /* 0x000fe20000000000 */
[----:B------:R-:W0:Y:S01]  /*0340*/  S2R R4, SR_CTAID.X ;  /* 0x0000000000047919 */ /* 0x000e220000002500 */
[----:B------:R-:W-:Y:S01]  /*0350*/  LEA.HI R5, R5, R2, RZ, 0x2 ;  /* 0x0000000205057211 */ /* 0x000fe200078f10ff */
[----:B------:R-:W-:-:S03]  /*0360*/  NOP ;  /* 0x0000000000007918 */ /* 0x000fc60000000000 */
[----:B------:R-:W-:Y:S02]  /*0370*/  LOP3.LUT R5, R5, 0xfffffffc, RZ, 0xc0, !PT ;  /* 0xfffffffc05057812 */ /* 0x000fe400078ec0ff */
[----:B-----5:R-:W-:Y:S02]  /*0380*/  ISETP.NE.OR P0, PT, R0, RZ, !P0 ;  /* 0x000000ff0000720c */ /* 0x020fe40004705670 */
[----:B-1----:R-:W-:-:S04]  /*0390*/  ISETP.NE.AND P3, PT, R19, 0x1, PT ;  /* 0x000000011300780c */ /* 0x002fc80003f65270 */
[----:B------:R-:W-:Y:S01]  /*03a0*/  P2R R0, PR, RZ, 0x8 ;  /* 0x00000008ff007803 */ /* 0x000fe20000000000 */
[----:B------:R-:W-:Y:S01]  /*03b0*/  IMAD.IADD R0, R2, 0x1, -R5 ;  /* 0x0000000102007824 */ /* 0x000fe200078e0a05 */
[----:B------:R-:W-:Y:S01]  /*03c0*/  LOP3.LUT R2, R22, 0x7f, RZ, 0xc0, !PT ;  /* 0x0000007f16027812 */ /* 0x000fe200078ec0ff */
[----:B------:R-:W-:-:S04]  /*03d0*/  IMAD.MOV.U32 R5, RZ, RZ, RZ ;  /* 0x000000ffff057224 */ /* 0x000fc800078e00ff */
[----:B------:R-:W-:Y:S01]  /*03e0*/  VOTEU.ALL UP0, P0 ;  /* 0x00000000003f7886 */ /* 0x000fe20000000000 */
[----:B------:R-:W-:Y:S01]  /*03f0*/  VOTEU.ALL UP1, P0 ;  /* 0x00000000003f7886 */ /* 0x000fe20000020000 */
[----:B------:R-:W0:Y:S01]  /*0400*/  @P3 LDC R17, c[0x0][0x10] ;  /* 0x00000400ff113b82 */ /* 0x000e220000000800 */
[----:B--2---:R-:W-:Y:S02]  /*0410*/  @P3 IMAD.MOV.U32 R6, RZ, RZ, R3 ;  /* 0x000000ffff063224 */ /* 0x004fe400078e0003 */
[----:B------:R-:W-:Y:S01]  /*0420*/  @!UP0 UMOV UR6, 0x400 ;  /* 0x0000040000068882 */ /* 0x000fe20000000000 */
[----:B------:R-:W-:-:S04]  /*0430*/  @!UP0 UIADD3 UR4, -UR4, 0x100000, URZ ;  /* 0x0010000004048890 */ /* 0x000fc8000fffe13f */
[----:B------:R-:W-:Y:S02]  /*0440*/  @!UP0 USHF.L.U32 UR5, UR4, 0xb, URZ ;  /* 0x0000000b04058899 */ /* 0x000fe4000800063f */
[----:B------:R-:W-:Y:S01]  /*0450*/  @!UP0 USHF.L.U32 UR4, UR4, 0x1, URZ ;  /* 0x0000000104048899 */ /* 0x000fe2000800063f */
[----:B------:R-:W-:Y:S02]  /*0460*/  @P3 IMAD.MOV.U32 R7, RZ, RZ, RZ ;  /* 0x000000ffff073224 */ /* 0x000fe400078e00ff */
[----:B------:R-:W-:Y:S01]  /*0470*/  @P3 IMAD.MOV.U32 R11, RZ, RZ, RZ ;  /* 0x000000ffff0b3224 */ /* 0x000fe200078e00ff */
[----:B------:R-:W1:Y:S08]  /*0480*/  @!UP0 S2UR UR7, SR_CgaCtaId ;  /* 0x00000000000789c3 */ /* 0x000e700000008800 */
[----:B------:R-:W2:Y:S01]  /*0490*/  @!P3 LDC R9, c[0x0][0xc] ;  /* 0x00000300ff09bb82 */ /* 0x000ea20000000800 */
[----:B0-----:R-:W-:-:S04]  /*04a0*/  @P3 IMAD.WIDE.U32 R16, R4, R17, R6 ;  /* 0x0000001104103225 */ /* 0x001fc800078e0006 */
[----:B------:R-:W-:Y:S01]  /*04b0*/  @P3 IMAD.IADD R17, R17, 0x1, R11 ;  /* 0x0000000111113824 */ /* 0x000fe200078e020b */
[----:B-1----:R-:W-:Y:S01]  /*04c0*/  @!UP0 ULEA UR6, UR7, UR6, 0x18 ;  /* 0x0000000607068291 */ /* 0x002fe2000f8ec03f */
[----:B------:R-:W-:Y:S01]  /*04d0*/  VOTEU.ALL UP0, P0 ;  /* 0x00000000003f7886 */ /* 0x000fe20000000000 */
[----:B------:R-:W-:-:S04]  /*04e0*/  ISETP.NE.AND P0, PT, R0, 0x3, PT ;  /* 0x000000030000780c */ /* 0x000fc80003f05270 */
[----:B------:R-:W-:Y:S01]  /*04f0*/  ISETP.EQ.OR P0, PT, R0, RZ, !P0 ;  /* 0x000000ff0000720c */ /* 0x000fe20004702670 */
[----:B--2---:R-:W-:-:S03]  /*0500*/  @!P3 IMAD.WIDE.U32 R6, R9, R3, R4 ;  /* 0x000000030906b225 */ /* 0x004fc600078e0004 */
[C---:B------:R-:W-:Y:S01]  /*0510*/  ISETP.EQ.AND P0, PT, R8.reuse, RZ, P0 ;  /* 0x000000ff0800720c */ /* 0x040fe20000702270 */
[----:B------:R-:W-:Y:S01]  /*0520*/  VIADD R8, R8, 0xffffffff ;  /* 0xffffffff08087836 */ /* 0x000fe20000000000 */
[----:B------:R-:W0:Y:S02]  /*0530*/  FENCE.VIEW.ASYNC.S ;  /* 0x00000000000073c6 */ /* 0x000e240000000000 */
[----:B0-----:R0:W3:Y:S01]  /*0540*/  @!UP0 SYNCS.EXCH.64 URZ, [UR6+0x50], UR4 ;  /* 0x00005004063f85b2 */ /* 0x0010e20008000100 */
[----:B------:R-:W-:Y:S01]  /*0550*/  @!P3 IMAD.MOV.U32 R16, RZ, RZ, R6 ;  /* 0x000000ffff10b224 */ /* 0x000fe200078e0006 */
[----:B------:R-:W-:Y:S01]  /*0560*/  SEL R18, RZ, 0x1, !P0 ;  /* 0x00000001ff127807 */ /* 0x000fe20004000000 */
[----:B------:R-:W-:Y:S01]  /*0570*/  @!P3 IMAD.MOV.U32 R17, RZ, RZ, R7 ;  /* 0x000000ffff11b224 */ /* 0x000fe200078e0007 */
[----:B------:R-:W-:-:S04]  /*0580*/  ISETP.GE.U32.AND P1, PT, R8, 0x2, PT ;  /* 0x000000020800780c */ /* 0x000fc80003f26070 */
[----:B------:R-:W-:Y:S01]  /*0590*/  SEL R18, R18, 0x2, P1 ;  /* 0x0000000212127807 */ /* 0x000fe20000800000 */
[----:B------:R0:W3:Y:S01]  /*05a0*/  @!UP1 SYNCS.EXCH.64 URZ, [UR6+0x58], UR4 ;  /* 0x00005804063f95b2 */ /* 0x0000e20008000100 */
[----:B------:R-:W-:Y:S01]  /*05b0*/  NOP ;  /* 0x0000000000007918 */ /* 0x000fe20000000000 */
[----:B---34-:R-:W-:Y:S06]  /*05c0*/  BAR.SYNC.DEFER_BLOCKING 0x0 ;  /* 0x0000000000007b1d */ /* 0x018fec0000010000 */
[----:B------:R-:W-:Y:S05]  /*05d0*/  @!P2 BRA `(.L_x_3) ;  /* 0x000000340078a947 */ /* 0x000fea0003800000 */
[----:B------:R-:W-:-:S13]  /*05e0*/  ISETP.GT.U32.AND P0, PT, R8, 0x1, PT ;  /* 0x000000010800780c */ /* 0x000fda0003f04070 */
[----:B0-----:R-:W-:Y:S05]  /*05f0*/  @P0 EXIT ;  /* 0x000000000000094d */ /* 0x001fea0003800000 */
[----:B------:R-:W-:Y:S01]  /*0600*/  ULDC.64 UR4, c[0x0][0x650] ;  /* 0x0001940000047ab9 */ /* 0x000fe20000000a00 */
[----:B------:R-:W-:Y:S01]  /*0610*/  PRMT R0, RZ, 0x7610, R0 ;  /* 0x00007610ff007816 */ /* 0x000fe20000000000 */
[----:B------:R-:W-:Y:S01]  /*0620*/  IMAD.MOV.U32 R43, RZ, RZ, -0x1 ;  /* 0xffffffffff2b7424 */ /* 0x000fe200078e00ff */
[----:B------:R-:W-:Y:S01]  /*0630*/  ISETP.GE.U32.AND P0, PT, R16, UR4, PT ;  /* 0x0000000410007c0c */ /* 0x000fe2000bf06070 */
[----:B------:R-:W-:Y:S02]  /*0640*/  IMAD.MOV.U32 R40, RZ, RZ, -0x1 ;  /* 0xffffffffff287424 */ /* 0x000fe400078e00ff */
[----:B------:R-:W-:Y:S01]  /*0650*/  IMAD.MOV.U32 R41, RZ, RZ, -0x1 ;  /* 0xffffffffff297424 */ /* 0x000fe200078e00ff */
[----:B------:R-:W-:-:S13]  /*0660*/  ISETP.GE.U32.AND.EX P0, PT, R17, UR5, PT, P0 ;  /* 0x0000000511007c0c */ /* 0x000fda000bf06100 */
[----:B------:R-:W-:Y:S05]  /*0670*/  @P0 BRA `(.L_x_4) ;  /* 0x0000000400540947 */ /* 0x000fea0003800000 */
[----:B------:R-:W0:Y:S01]  /*0680*/  LDC.64 R14, c[0x0][0x628] ;  /* 0x00018a00ff0e7b82 */ /* 0x000e220000000a00 */
[----:B------:R-:W-:Y:S02]  /*0690*/  IMAD.MOV.U32 R6, RZ, RZ, R16 ;  /* 0x000000ffff067224 */ /* 0x000fe400078e0010 */
[----:B------:R-:W-:-:S05]  /*06a0*/  IMAD.MOV.U32 R7, RZ, RZ, R17 ;  /* 0x000000ffff077224 */ /* 0x000fca00078e0011 */
[----:B------:R-:W1:Y:S08]  /*06b0*/  LDC R0, c[0x0][0x630] ;  /* 0x00018c00ff007b82 */ /* 0x000e700000000800 */
[----:B------:R-:W2:Y:S01]  /*06c0*/  LDC.64 R20, c[0x0][0x620] ;  /* 0x00018800ff147b82 */ /* 0x000ea20000000a00 */
[----:B0-----:R-:W-:-:S04]  /*06d0*/  ISETP.NE.U32.AND P0, PT, R14, RZ, PT ;  /* 0x000000ff0e00720c */ /* 0x001fc80003f05070 */
[----:B------:R-:W-:-:S13]  /*06e0*/  ISETP.NE.AND.EX P0, PT, R15, RZ, PT, P0 ;  /* 0x000000ff0f00720c */ /* 0x000fda0003f05300 */
[----:B-12---:R-:W-:Y:S05]  /*06f0*/  @!P0 BRA `(.L_x_5) ;  /* 0x0000000000288947 */ /* 0x006fea0003800000 */
[----:B------:R-:W0:Y:S02]  /*0700*/  LDC R11, c[0x0][0x634] ;  /* 0x00018d00ff0b7b82 */ /* 0x000e240000000800 */
[----:B0-----:R-:W-:-:S05]  /*0710*/  IADD3 R11, P0, R16, R11, RZ ;  /* 0x0000000b100b7210 */ /* 0x001fca0007f1e0ff */
[----:B------:R-:W-:-:S04]  /*0720*/  IMAD.X R13, RZ, RZ, R17, P0 ;  /* 0x000000ffff0d7224 */ /* 0x000fc800000e0611 */
[----:B------:R-:W-:-:S04]  /*0730*/  IMAD.WIDE.U32 R6, R13, R14, RZ ;  /* 0x0000000e0d067225 */ /* 0x000fc800078e00ff */
[----:B------:R-:W-:-:S04]  /*0740*/  IMAD.WIDE.U32 R8, P0, R11, R15, R6 ;  /* 0x0000000f0b087225 */ /* 0x000fc80007800006 */
[----:B------:R-:W-:-:S04]  /*0750*/  IMAD.WIDE.U32 R6, R11, R14, RZ ;  /* 0x0000000e0b067225 */ /* 0x000fc800078e00ff */
[----:B------:R-:W-:Y:S01]  /*0760*/  IMAD.X R11, RZ, RZ, RZ, P0 ;  /* 0x000000ffff0b7224 */ /* 0x000fe200000e06ff */
[----:B------:R-:W-:Y:S01]  /*0770*/  IADD3 RZ, P0, R7, R8, RZ ;  /* 0x0000000807ff7210 */ /* 0x000fe20007f1e0ff */
[----:B------:R-:W-:-:S04]  /*0780*/  IMAD.MOV.U32 R10, RZ, RZ, R9 ;  /* 0x000000ffff0a7224 */ /* 0x000fc800078e0009 */
[----:B------:R-:W-:-:S08]  /*0790*/  IMAD.WIDE.U32.X R6, R13, R15, R10, P0 ;  /* 0x0000000f0d067225 */ /* 0x000fd000000e040a */
.L_x_5:
[-CC-:B------:R-:W-:Y:S01]  /*07a0*/  SHF.R.U64 R41, R6, R0.reuse, R7.reuse ;  /* 0x0000000006297219 */ /* 0x180fe20000001207 */
[----:B------:R-:W0:Y:S01]  /*07b0*/  LDC R10, c[0x0][0x618] ;  /* 0x00018600ff0a7b82 */ /* 0x000e220000000800 */
[----:B------:R-:W-:Y:S01]  /*07c0*/  SHF.R.U32.HI R5, RZ, R0, R7 ;  /* 0x00000000ff057219 */ /* 0x000fe20000011607 */
[----:B------:R-:W-:Y:S01]  /*07d0*/  ULDC UR4, c[0x0][0x150] ;  /* 0x0000540000047ab9 */ /* 0x000fe20000000800 */
[----:B------:R-:W-:Y:S02]  /*07e0*/  IADD3 R9, P0, RZ, -R41, RZ ;  /* 0x80000029ff097210 */ /* 0x000fe40007f1e0ff */
[----:B------:R-:W-:-:S03]  /*07f0*/  I2FP.F32.U32 R0, R4 ;  /* 0x0000000400007245 */ /* 0x000fc60000201000 */
[----:B------:R-:W1:Y:S01]  /*0800*/  LDC.64 R30, c[0x0][0x640] ;  /* 0x00019000ff1e7b82 */ /* 0x000e620000000a00 */
[----:B------:R-:W-:Y:S02]  /*0810*/  IMAD.X R11, RZ, RZ, ~R5, P0 ;  /* 0x000000ffff0b7224 */ /* 0x000fe400000e0e05 */
[----:B------:R-:W-:Y:S01]  /*0820*/  FMUL R0, R0, UR4 ;  /* 0x0000000400007c20 */ /* 0x000fe20008400000 */
[----:B------:R-:W-:Y:S01]  /*0830*/  IMAD.WIDE.U32 R6, R9, R20, R16 ;  /* 0x0000001409067225 */ /* 0x000fe200078e0010 */
[----:B------:R-:W-:-:S03]  /*0840*/  ULDC UR4, c[0x0][0x154] ;  /* 0x0000550000047ab9 */ /* 0x000fc60000000800 */
[----:B------:R-:W-:Y:S01]  /*0850*/  IMAD R8, R11, R20, RZ ;  /* 0x000000140b087224 */ /* 0x000fe200078e02ff */
[----:B------:R-:W2:Y:S01]  /*0860*/  LDC R5, c[0x0][0x144] ;  /* 0x00005100ff057b82 */ /* 0x000ea20000000800 */
[----:B------:R-:W3:Y:S02]  /*0870*/  F2I.U32.TRUNC.NTZ R0, R0 ;  /* 0x0000000000007305 */ /* 0x000ee4000020f000 */
[----:B------:R-:W-:-:S04]  /*0880*/  IMAD R9, R9, R21, R8 ;  /* 0x0000001509097224 */ /* 0x000fc800078e0208 */
[----:B------:R-:W-:Y:S01]  /*0890*/  IMAD.IADD R7, R7, 0x1, R9 ;  /* 0x0000000107077824 */ /* 0x000fe200078e0209 */
[----:B------:R-:W4:Y:S01]  /*08a0*/  LDC R24, c[0x0][0x608] ;  /* 0x00018200ff187b82 */ /* 0x000f220000000800 */
[----:B------:R-:W-:-:S03]  /*08b0*/  IMAD.MOV.U32 R9, RZ, RZ, -0x1 ;  /* 0xffffffffff097424 */ /* 0x000fc600078e00ff */
[-CC-:B0-----:R-:W-:Y:S02]  /*08c0*/  SHF.R.U64 R20, R6, R10.reuse, R7.reuse ;  /* 0x0000000a06147219 */ /* 0x181fe40000001207 */
[----:B------:R-:W-:Y:S02]  /*08d0*/  I2FP.F32.U32 R6, R3 ;  /* 0x0000000300067245 */ /* 0x000fe40000201000 */
[----:B------:R-:W0:Y:S01]  /*08e0*/  LDC R28, c[0x0][0x658] ;  /* 0x00019600ff1c7b82 */ /* 0x000e220000000800 */
[----:B-1----:R-:W-:Y:S01]  /*08f0*/  ISETP.NE.U32.AND P0, PT, R30, RZ, PT ;  /* 0x000000ff1e00720c */ /* 0x002fe20003f05070 */
[----:B---3--:R-:W-:Y:S02]  /*0900*/  IMAD.MOV R8, RZ, RZ, -R0 ;  /* 0x000000ffff087224 */ /* 0x008fe400078e0a00 */
[----:B------:R-:W-:Y:S01]  /*0910*/  FMUL R6, R6, UR4 ;  /* 0x0000000406067c20 */ /* 0x000fe20008400000 */
[----:B------:R-:W-:Y:S02]  /*0920*/  SHF.R.U32.HI R7, RZ, R10, R7 ;  /* 0x0000000aff077219 */ /* 0x000fe40000011607 */
[----:B------:R-:W-:Y:S01]  /*0930*/  ISETP.NE.AND.EX P0, PT, R31, RZ, PT, P0 ;  /* 0x000000ff1f00720c */ /* 0x000fe20003f05300 */
[----:B------:R1:W3:Y:S01]  /*0940*/  F2I.U32.TRUNC.NTZ R13, R6 ;  /* 0x00000006000d7305 */ /* 0x0002e2000020f000 */
[----:B------:R-:W1:Y:S01]  /*0950*/  LDC R14, c[0x0][0x148] ;  /* 0x00005200ff0e7b82 */ /* 0x000e620000000800 */
[----:B--2---:R-:W-:-:S07]  /*0960*/  IMAD R0, R5, R8, R4 ;  /* 0x0000000805007224 */ /* 0x004fce00078e0204 */
[----:B------:R-:W2:Y:S01]  /*0970*/  LDC R26, c[0x0][0x600] ;  /* 0x00018000ff1a7b82 */ /* 0x000ea20000000800 */
[-CC-:B----4-:R-:W-:Y:S02]  /*0980*/  SHF.R.U64 R32, R20, R24.reuse, R7.reuse ;  /* 0x0000001814207219 */ /* 0x190fe40000001207 */
[----:B------:R-:W-:Y:S01]  /*0990*/  SHF.R.U32.HI R5, RZ, R24, R7 ;  /* 0x00000018ff057219 */ /* 0x000fe20000011607 */
[----:B------:R-:W-:-:S04]  /*09a0*/  IMAD.MOV.U32 R7, RZ, RZ, 0x1 ;  /* 0x00000001ff077424 */ /* 0x000fc800078e00ff */
[----:B------:R-:W4:Y:S01]  /*09b0*/  LDC R21, c[0x0][0x648] ;  /* 0x00019200ff157b82 */ /* 0x000f220000000800 */
[-C--:B0-----:R-:W-:Y:S02]  /*09c0*/  SHF.L.U32 R4, R9, R28.reuse, RZ ;  /* 0x0000001c09047219 */ /* 0x081fe400000006ff */
[--C-:B------:R-:W-:Y:S02]  /*09d0*/  SHF.R.U64 R24, R32, R28, R5.reuse ;  /* 0x0000001c20187219 */ /* 0x100fe40000001205 */
[----:B------:R-:W-:Y:S02]  /*09e0*/  LOP3.LUT R11, RZ, R4, RZ, 0x33, !PT ;  /* 0x00000004ff0b7212 */ /* 0x000fe400078e33ff */
[-C--:B------:R-:W-:Y:S01]  /*09f0*/  SHF.R.U32.HI R5, RZ, R28.reuse, R5 ;  /* 0x0000001cff057219 */ /* 0x080fe20000011605 */
[----:B------:R-:W0:Y:S01]  /*0a00*/  LDC R23, c[0x0][0x638] ;  /* 0x00018e00ff177b82 */ /* 0x000e220000000800 */
[----:B------:R-:W-:Y:S01]  /*0a10*/  SHF.L.U32 R10, R7, R28, RZ ;  /* 0x0000001c070a7219 */ /* 0x000fe200000006ff */
[----:B------:R-:W-:-:S06]  /*0a20*/  IMAD.MOV.U32 R4, RZ, RZ, R24 ;  /* 0x000000ffff047224 */ /* 0x000fcc00078e0018 */
[----:B------:R-:W0:Y:S01]  /*0a30*/  LDC R43, c[0x0][0x610] ;  /* 0x00018400ff2b7b82 */ /* 0x000e220000000800 */
[----:B-1-3--:R-:W-:Y:S05]  /*0a40*/  @!P0 BRA `(.L_x_6) ;  /* 0x0000000000288947 */ /* 0x00afea0003800000 */
[----:B------:R-:W1:Y:S02]  /*0a50*/  LDC R9, c[0x0][0x64c] ;  /* 0x00019300ff097b82 */ /* 0x000e640000000800 */
[----:B-1----:R-:W-:-:S05]  /*0a60*/  IADD3 R9, P0, R24, R9, RZ ;  /* 0x0000000918097210 */ /* 0x002fca0007f1e0ff */
        /* <DEDUP_REMOVED lines=8> */
.L_x_6:
[----:B----4-:R-:W-:Y:S01]  /*0af0*/  SHF.R.U64 R4, R4, R21, R5 ;  /* 0x0000001504047219 */ /* 0x010fe20000001205 */
[----:B--2---:R-:W-:Y:S01]  /*0b00*/  VIADD R5, R26, 0xffffffff ;  /* 0xffffffff1a057836 */ /* 0x004fe20000000000 */
[----:B------:R-:W-:Y:S01]  /*0b10*/  LOP3.LUT R11, R32, R11, RZ, 0xc0, !PT ;  /* 0x0000000b200b7212 */ /* 0x000fe200078ec0ff */
[----:B------:R-:W-:Y:S02]  /*0b20*/  IMAD.MOV R13, RZ, RZ, -R13 ;  /* 0x000000ffff0d7224 */ /* 0x000fe400078e0a0d */
[----:B------:R-:W-:Y:S02]  /*0b30*/  IMAD.MOV R6, RZ, RZ, -R4 ;  /* 0x000000ffff067224 */ /* 0x000fe400078e0a04 */
[----:B------:R-:W-:Y:S01]  /*0b40*/  IMAD R11, R10, R4, R11 ;  /* 0x000000040a0b7224 */ /* 0x000fe200078e020b */
[----:B------:R-:W-:Y:S01]  /*0b50*/  LOP3.LUT R4, R20, R5, RZ, 0xc0, !PT ;  /* 0x0000000514047212 */ /* 0x000fe200078ec0ff */
[----:B------:R-:W-:Y:S02]  /*0b60*/  @P3 IMAD R0, R14, R13, R3 ;  /* 0x0000000d0e003224 */ /* 0x000fe400078e0203 */
[----:B0-----:R-:W-:-:S02]  /*0b70*/  IMAD R3, R6, R23, R24 ;  /* 0x0000001706037224 */ /* 0x001fc400078e0218 */
[----:B------:R-:W-:Y:S02]  /*0b80*/  IMAD R43, R11, R43, R0 ;  /* 0x0000002b0b2b7224 */ /* 0x000fe400078e0200 */
[----:B------:R-:W-:Y:S02]  /*0b90*/  IMAD R4, R3, R26, R4 ;  /* 0x0000001a03047224 */ /* 0x000fe400078e0204 */
[----:B------:R-:W-:-:S03]  /*0ba0*/  IMAD.MOV.U32 R0, RZ, RZ, 0x1 ;  /* 0x00000001ff007424 */ /* 0x000fc600078e00ff */
[----:B------:R-:W-:Y:S02]  /*0bb0*/  SEL R40, R4, R43, !P3 ;  /* 0x0000002b04287207 */ /* 0x000fe40005800000 */
[----:B------:R-:W-:-:S07]  /*0bc0*/  SEL R43, R43, R4, !P3 ;  /* 0x000000042b2b7207 */ /* 0x000fce0005800000 */
.L_x_4:
[----:B------:R-:W-:-:S08]  /*0bd0*/  NOP ;  /* 0x0000000000007918 */ /* 0x000fd00000000000 */
[----:B------:R-:W0:Y:S02]  /*0be0*/  USETMAXREG.TRY_ALLOC.CTAPOOL UP0, 0xe8 ;  /* 0x000000e8000079c8 */ /* 0x000e240008000600 */
[----:B0-----:R-:W-:-:S13]  /*0bf0*/  PLOP3.LUT P0, PT, PT, PT, UP0, 0x80, 0x0 ;  /* 0x000000000000781c */ /* 0x001fda0003f0f008 */
[----:B------:R-:W-:Y:S05]  /*0c00*/  @!P0 BRA `(.L_x_4) ;  /* 0xfffffffc00f08947 */ /* 0x000fea000383ffff */
[----:B------:R-:W-:Y:S01]  /*0c10*/  ULDC.64 UR4, c[0x0][0x598] ;  /* 0x0001660000047ab9 */ /* 0x000fe20000000a00 */
[----:B------:R-:W-:Y:S01]  /*0c20*/  ULDC.64 UR36, c[0x0][0x208] ;  /* 0x0000820000247ab9 */ /* 0x000fe20000000a00 */
[----:B------:R-:W-:-:S04]  /*0c30*/  ISETP.NE.U32.AND P0, PT, RZ, UR4, PT ;  /* 0x00000004ff007c0c */ /* 0x000fc8000bf05070 */
[----:B------:R-:W-:-:S13]  /*0c40*/  ISETP.NE.AND.EX P0, PT, RZ, UR5, PT, P0 ;  /* 0x00000005ff007c0c */ /* 0x000fda000bf05300 */
[----:B------:R-:W-:Y:S05]  /*0c50*/  @!P0 BRA `(.L_x_7) ;  /* 0x00000000001c8947 */ /* 0x000fea0003800000 */
[----:B------:R-:W0:Y:S02]  /*0c60*/  LDC.64 R4, c[0x0][0x598] ;  /* 0x00016600ff047b82 */ /* 0x000e240000000a00 */
[----:B0-----:R-:W2:Y:S02]  /*0c70*/  LDG.E.64 R4, desc[UR36][R4.64] ;  /* 0x0000002404047981 */ /* 0x001ea4000c1e1b00 */
[----:B--2---:R-:W-:-:S04]  /*0c80*/  ISETP.NE.U32.AND P0, PT, R4, RZ, PT ;  /* 0x000000ff0400720c */ /* 0x004fc80003f05070 */
[----:B------:R-:W-:-:S13]  /*0c90*/  ISETP.NE.AND.EX P0, PT, R5, RZ, PT, P0 ;  /* 0x000000ff0500720c */ /* 0x000fda0003f05300 */
[----:B------:R-:W-:Y:S05]  /*0ca0*/  @!P0 BRA `(.L_x_7) ;  /* 0x0000000000088947 */ /* 0x000fea0003800000 */
[----:B------:R0:W5:Y:S01]  /*0cb0*/  LD.E R23, desc[UR36][R4.64] ;  /* 0x0000002404177980 */ /* 0x000162000c101900 */
[----:B------:R-:W-:Y:S05]  /*0cc0*/  BRA `(.L_x_8) ;  /* 0x0000000000247947 */ /* 0x000fea0003800000 */
.L_x_7:
[----:B------:R-:W-:Y:S02]  /*0cd0*/  ULDC.64 UR4, c[0x0][0x588] ;  /* 0x0001620000047ab9 */ /* 0x000fe40000000a00 */
[----:B------:R-:W-:-:S04]  /*0ce0*/  ISETP.NE.U32.AND P0, PT, RZ, UR4, PT ;  /* 0x00000004ff007c0c */ /* 0x000fc8000bf05070 */
[----:B------:R-:W-:-:S13]  /*0cf0*/  ISETP.NE.AND.EX P0, PT, RZ, UR5, PT, P0 ;  /* 0x00000005ff007c0c */ /* 0x000fda000bf05300 */
[----:B------:R-:W-:Y:S05]  /*0d00*/  @!P0 BRA `(.L_x_9) ;  /* 0x00000000000c8947 */ /* 0x000fea0003800000 */
[----:B------:R-:W0:Y:S02]  /*0d10*/  LDC.64 R4, c[0x0][0x588] ;  /* 0x00016200ff047b82 */ /* 0x000e240000000a00 */
[----:B0-----:R1:W5:Y:S01]  /*0d20*/  LDG.E R23, desc[UR36][R4.64] ;  /* 0x0000002404177981 */ /* 0x001362000c1e1900 */
[----:B------:R-:W-:Y:S05]  /*0d30*/  BRA `(.L_x_8) ;  /* 0x0000000000087947 */ /* 0x000fea0003800000 */
.L_x_9:
[----:B------:R-:W-:Y:S02]  /*0d40*/  ULDC UR4, c[0x0][0x580] ;  /* 0x0001600000047ab9 */ /* 0x000fe40000000800 */
[----:B------:R-:W-:-:S07]  /*0d50*/  IMAD.U32 R23, RZ, RZ, UR4 ;  /* 0x00000004ff177e24 */ /* 0x000fce000f8e00ff */
.L_x_8:
[----:B------:R-:W-:Y:S02]  /*0d60*/  ULDC.64 UR4, c[0x0][0x5a0] ;  /* 0x0001680000047ab9 */ /* 0x000fe40000000a00 */
[----:B------:R-:W-:-:S04]  /*0d70*/  ISETP.NE.U32.AND P0, PT, RZ, UR4, PT ;  /* 0x00000004ff007c0c */ /* 0x000fc8000bf05070 */
[----:B------:R-:W-:-:S13]  /*0d80*/  ISETP.NE.AND.EX P0, PT, RZ, UR5, PT, P0 ;  /* 0x00000005ff007c0c */ /* 0x000fda000bf05300 */
[----:B------:R-:W-:Y:S05]  /*0d90*/  @!P0 BRA `(.L_x_10) ;  /* 0x00000000001c8947 */ /* 0x000fea0003800000 */
[----:B01----:R-:W0:Y:S02]  /*0da0*/  LDC.64 R4, c[0x0][0x5a0] ;  /* 0x00016800ff047b82 */ /* 0x003e240000000a00 */
[----:B0-----:R-:W2:Y:S02]  /*0db0*/  LDG.E.64 R4, desc[UR36][R4.64] ;  /* 0x0000002404047981 */ /* 0x001ea4000c1e1b00 */
[----:B--2---:R-:W-:-:S04]  /*0dc0*/  ISETP.NE.U32.AND P0, PT, R4, RZ, PT ;  /* 0x000000ff0400720c */ /* 0x004fc80003f05070 */
[----:B------:R-:W-:-:S13]  /*0dd0*/  ISETP.NE.AND.EX P0, PT, R5, RZ, PT, P0 ;  /* 0x000000ff0500720c */ /* 0x000fda0003f05300 */
[----:B------:R-:W-:Y:S05]  /*0de0*/  @!P0 BRA `(.L_x_10) ;  /* 0x0000000000088947 */ /* 0x000fea0003800000 */
[----:B------:R0:W5:Y:S01]  /*0df0*/  LD.E R34, desc[UR36][R4.64] ;  /* 0x0000002404227980 */ /* 0x000162000c101900 */
[----:B------:R-:W-:Y:S05]  /*0e00*/  BRA `(.L_x_11) ;  /* 0x0000000000247947 */ /* 0x000fea0003800000 */
.L_x_10:
[----:B------:R-:W-:Y:S02]  /*0e10*/  ULDC.64 UR4, c[0x0][0x590] ;  /* 0x0001640000047ab9 */ /* 0x000fe40000000a00 */
[----:B------:R-:W-:-:S04]  /*0e20*/  ISETP.NE.U32.AND P0, PT, RZ, UR4, PT ;  /* 0x00000004ff007c0c */ /* 0x000fc8000bf05070 */
[----:B------:R-:W-:-:S13]  /*0e30*/  ISETP.NE.AND.EX P0, PT, RZ, UR5, PT, P0 ;  /* 0x00000005ff007c0c */ /* 0x000fda000bf05300 */
[----:B------:R-:W-:Y:S05]  /*0e40*/  @!P0 BRA `(.L_x_12) ;  /* 0x00000000000c8947 */ /* 0x000fea0003800000 */
[----:B------:R-:W2:Y:S02]  /*0e50*/  LDC.64 R34, c[0x0][0x590] ;  /* 0x00016400ff227b82 */ /* 0x000ea40000000a00 */
[----:B--2---:R2:W5:Y:S01]  /*0e60*/  LDG.E R34, desc[UR36][R34.64] ;  /* 0x0000002422227981 */ /* 0x004562000c1e1900 */
[----:B------:R-:W-:Y:S05]  /*0e70*/  BRA `(.L_x_11) ;  /* 0x0000000000087947 */ /* 0x000fea0003800000 */
.L_x_12:
[----:B------:R-:W-:Y:S02]  /*0e80*/  ULDC UR4, c[0x0][0x584] ;  /* 0x0001610000047ab9 */ /* 0x000fe40000000800 */
[----:B------:R-:W-:-:S07]  /*0e90*/  IMAD.U32 R34, RZ, RZ, UR4 ;  /* 0x00000004ff227e24 */ /* 0x000fce000f8e00ff */
.L_x_11:
[----:B------:R-:W-:-:S13]  /*0ea0*/  LOP3.LUT P0, RZ, R0, 0xff, RZ, 0xc0, !PT ;  /* 0x000000ff00ff7812 */ /* 0x000fda000780c0ff */
[----:B------:R-:W-:Y:S05]  /*0eb0*/  @!P0 EXIT ;  /* 0x000000000000894d */ /* 0x000fea0003800000 */
[----:B------:R-:W-:Y:S01]  /*0ec0*/  SHF.R.U32.HI R2, RZ, 0x1, R2 ;  /* 0x00000001ff027819 */ /* 0x000fe20000011602 */
[----:B------:R-:W-:Y:S01]  /*0ed0*/  ULDC UR4, c[0x0][0x28c] ;  /* 0x0000a30000047ab9 */ /* 0x000fe20000000800 */
[----:B------:R-:W-:Y:S01]  /*0ee0*/  SHF.R.U32.HI R0, RZ, 0x2, R22 ;  /* 0x00000002ff007819 */ /* 0x000fe20000011616 */
[----:B------:R-:W-:Y:S01]  /*0ef0*/  UIADD3 UR4, UR4, 0x3f, URZ ;  /* 0x0000003f04047890 */ /* 0x000fe2000fffe03f */
[----:B------:R-:W-:Y:S01]  /*0f00*/  LOP3.LUT R12, R12, 0x1, RZ, 0xc0, !PT ;  /* 0x000000010c0c7812 */ /* 0x000fe200078ec0ff */
[----:B------:R-:W-:Y:S01]  /*0f10*/  UMOV UR38, URZ ;  /* 0x0000003f00267c82 */ /* 0x000fe20008000000 */
[----:B------:R-:W-:Y:S01]  /*0f20*/  LOP3.LUT R33, R2, 0x30, RZ, 0xc0, !PT ;  /* 0x0000003002217812 */ /* 0x000fe200078ec0ff */
[----:B------:R-:W-:Y:S01]  /*0f30*/  USHF.R.S32.HI UR5, URZ, 0x1f, UR4 ;  /* 0x0000001f3f057899 */ /* 0x000fe20008011404 */
[----:B------:R-:W-:Y:S01]  /*0f40*/  LOP3.LUT R0, R0, 0x7, RZ, 0xc0, !PT ;  /* 0x0000000700007812 */ /* 0x000fe200078ec0ff */
[----:B01----:R-:W-:Y:S01]  /*0f50*/  IMAD.SHL.U32 R5, R12, 0x40, RZ ;  /* 0x000000400c057824 */ /* 0x003fe200078e00ff */
[----:B------:R-:W-:Y:S01]  /*0f60*/  LOP3.LUT R44, R18, 0x1, RZ, 0xfc, !PT ;  /* 0x00000001122c7812 */ /* 0x000fe200078efcff */
[----:B------:R-:W-:Y:S01]  /*0f70*/  ULEA.HI UR5, UR5, UR4, URZ, 0x6 ;  /* 0x0000000405057291 */ /* 0x000fe2000f8f303f */
[-CC-:B------:R-:W-:Y:S01]  /*0f80*/  IADD3 R3, RZ, -R33.reuse, -R0.reuse ;  /* 0x80000021ff037210 */ /* 0x180fe20007ffe800 */
[----:B------:R-:W-:Y:S01]  /*0f90*/  UMOV UR39, URZ ;  /* 0x0000003f00277c82 */ /* 0x000fe20008000000 */
[----:B------:R-:W-:Y:S01]  /*0fa0*/  LOP3.LUT R0, R5, 0x40, R0, 0xe2, !PT ;  /* 0x0000004005007812 */ /* 0x000fe200078ee200 */
[----:B------:R-:W-:Y:S01]  /*0fb0*/  ULDC UR4, c[0x0][0x284] ;  /* 0x0000a10000047ab9 */ /* 0x000fe20000000800 */
[----:B------:R-:W-:Y:S01]  /*0fc0*/  USHF.R.S32.HI UR40, URZ, 0x6, UR5 ;  /* 0x000000063f287899 */ /* 0x000fe20008011405 */
[----:B------:R-:W-:Y:S01]  /*0fd0*/  IMAD R3, R12, -0x40, R3 ;  /* 0xffffffc00c037824 */ /* 0x000fe200078e0203 */
[----:B------:R-:W-:Y:S01]  /*0fe0*/  LOP3.LUT R32, R0, R33, RZ, 0xfc, !PT ;  /* 0x0000002100207212 */ /* 0x000fe200078efcff */
[----:B------:R-:W-:-:S02]  /*0ff0*/  IMAD.MOV.U32 R33, RZ, RZ, RZ ;  /* 0x000000ffff217224 */ /* 0x000fc400078e00ff */
[----:B--2---:R-:W-:-:S07]  /*1000*/  VIADD R35, R3, UR4 ;  /* 0x0000000403237c36 */ /* 0x004fce0008000000 */
.L_x_52:
[----:B------:R-:W-:Y:S01]  /*1010*/  LOP3.LUT R0, R22, 0x80, RZ, 0xc0, !PT ;  /* 0x0000008016007812 */ /* 0x000fe200078ec0ff */
[----:B0-----:R-:W0:Y:S01]  /*1020*/  S2UR UR7, SR_CgaCtaId ;  /* 0x00000000000779c3 */ /* 0x001e220000008800 */
[----:B------:R-:W-:Y:S02]  /*1030*/  UMOV UR6, 0x400 ;  /* 0x0000040000067882 */ /* 0x000fe40000000000 */
[----:B------:R-:W-:-:S06]  /*1040*/  SHF.R.U32.HI R0, RZ, 0x7, R0 ;  /* 0x00000007ff007819 */ /* 0x000fcc0000011600 */
[----:B------:R-:W1:Y:S01]  /*1050*/  SHFL.IDX PT, R0, R0, RZ, 0x1f ;  /* 0x00001fff00007589 */ /* 0x000e6200000e0000 */
[----:B0-----:R-:W-:Y:S01]  /*1060*/  ULEA UR42, UR7, UR6, 0x18 ;  /* 0x00000006072a7291 */ /* 0x001fe2000f8ec03f */
[----:B-1----:R-:W-:-:S13]  /*1070*/  R2UR UR4, R0 ;  /* 0x00000000000472ca */ /* 0x002fda00000e0000 */
[----:B------:R-:W-:-:S04]  /*1080*/  ULEA.HI UR5, UR4, UR4, URZ, 0x1 ;  /* 0x0000000404057291 */ /* 0x000fc8000f8f083f */
[----:B------:R-:W-:-:S04]  /*1090*/  ULOP3.LUT UR5, UR5, 0x7fffe, URZ, 0xc0, !UPT ;  /* 0x0007fffe05057892 */ /* 0x000fc8000f8ec03f */
[----:B------:R-:W-:-:S03]  /*10a0*/  UIADD3 UR5, UR4, -UR5, URZ ;  /* 0x8000000504057290 */ /* 0x000fc6000fffe03f */
[----:B------:R-:W-:Y:S01]  /*10b0*/  ULDC UR4, c[0x0][0x28c] ;  /* 0x0000a30000047ab9 */ /* 0x000fe20000000800 */
[----:B------:R-:W-:Y:S01]  /*10c0*/  ULEA UR5, UR5, UR42, 0xd ;  /* 0x0000002a05057291 */ /* 0x000fe2000f8e683f */
[----:B------:R-:W-:-:S03]  /*10d0*/  ISETP.LT.AND P0, PT, RZ, UR4, PT ;  /* 0x00000004ff007c0c */ /* 0x000fc6000bf01270 */
[----:B------:R-:W-:-:S04]  /*10e0*/  UIADD3 UR5, UR5, 0x100, URZ ;  /* 0x0000010005057890 */ /* 0x000fc8000fffe03f */
[----:B------:R-:W-:-:S04]  /*10f0*/  USHF.R.U32.HI UR5, URZ, 0x4, UR5 ;  /* 0x000000043f057899 */ /* 0x000fc80008011605 */
[----:B------:R-:W-:-:S04]  /*1100*/  ULOP3.LUT UR5, UR5, 0x3fff, URZ, 0xc0, !UPT ;  /* 0x00003fff05057892 */ /* 0x000fc8000f8ec03f */
[----:B------:R-:W-:Y:S01]  /*1110*/  ULOP3.LUT UR41, UR5, 0x10000, URZ, 0xfc, !UPT ;  /* 0x0001000005297892 */ /* 0x000fe2000f8efc3f */
[----:B--2-45:R-:W-:Y:S11]  /*1120*/  @P0 BRA `(.L_x_13) ;  /* 0x0000000000400947 */ /* 0x034ff60003800000 */
[----:B------:R-:W-:Y:S01]  /*1130*/  MOV R0, 0x0 ;  /* 0x0000000000007802 */ /* 0x000fe20000000f00 */
[----:B------:R-:W-:Y:S01]  /*1140*/  ULDC.64 UR4, c[0x4][0x68] ;  /* 0x01001a0000047ab9 */ /* 0x000fe20000000a00 */
[----:B------:R-:W-:Y:S01]  /*1150*/  ULDC.64 UR6, c[0x4][0x8] ;  /* 0x0100020000067ab9 */ /* 0x000fe20000000a00 */
[----:B------:R-:W-:Y:S01]  /*1160*/  IMAD.U32 R4, RZ, RZ, UR4 ;  /* 0x00000004ff047e24 */ /* 0x000fe2000f8e00ff */
[----:B------:R0:W1:Y:S01]  /*1170*/  LDC.64 R2, c[0x4][R0] ;  /* 0x0100000000027b82 */ /* 0x0000620000000a00 */
[----:B------:R-:W-:Y:S01]  /*1180*/  IMAD.U32 R5, RZ, RZ, UR5 ;  /* 0x00000005ff057e24 */ /* 0x000fe2000f8e00ff */
[----:B------:R-:W-:Y:S01]  /*1190*/  ULDC.64 UR4, c[0x4][0x70] ;  /* 0x01001c0000047ab9 */ /* 0x000fe20000000a00 */
[----:B------:R-:W-:Y:S02]  /*11a0*/  IMAD.U32 R10, RZ, RZ, UR6 ;  /* 0x00000006ff0a7e24 */ /* 0x000fe4000f8e00ff */
[----:B------:R-:W-:Y:S02]  /*11b0*/  IMAD.U32 R6, RZ, RZ, UR4 ;  /* 0x00000004ff067e24 */ /* 0x000fe4000f8e00ff */
[----:B------:R-:W-:-:S02]  /*11c0*/  IMAD.U32 R7, RZ, RZ, UR5 ;  /* 0x00000005ff077e24 */ /* 0x000fc4000f8e00ff */
[----:B------:R-:W-:Y:S02]  /*11d0*/  IMAD.U32 R11, RZ, RZ, UR7 ;  /* 0x00000007ff0b7e24 */ /* 0x000fe4000f8e00ff */
[----:B------:R-:W-:Y:S02]  /*11e0*/  IMAD.MOV.U32 R8, RZ, RZ, 0x1e1 ;  /* 0x000001e1ff087424 */ /* 0x000fe400078e00ff */
[----:B------:R-:W-:Y:S02]  /*11f0*/  IMAD.MOV.U32 R12, RZ, RZ, 0x1 ;  /* 0x00000001ff0c7424 */ /* 0x000fe400078e00ff */
[----:B0-----:R-:W-:-:S07]  /*1200*/  IMAD.MOV.U32 R13, RZ, RZ, RZ ;  /* 0x000000ffff0d7224 */ /* 0x001fce00078e00ff */
[----:B------:R-:W-:-:S07]  /*1210*/  LEPC R20, `(.L_x_13) ;  /* 0x000000001014794e */ /* 0x000fce0000000000 */
[----:B-1---5:R-:W-:Y:S05]  /*1220*/  CALL.ABS.NOINC R2 ;  /* 0x0000000002007343 */ /* 0x022fea0003c00000 */
.L_x_13:
[----:B------:R-:W-:-:S13]  /*1230*/  ISETP.NE.AND P0, PT, R44, 0x3, PT ;  /* 0x000000032c00780c */ /* 0x000fda0003f05270 */
[----:B------:R-:W-:Y:S05]  /*1240*/  @!P0 BRA `(.L_x_14) ;  /* 0x0000000000048947 */ /* 0x000fea0003800000 */
[----:B------:R-:W-:Y:S01]  /*1250*/  BPT.TRAP 0x1 ;  /* 0x000000040000795c */ /* 0x000fe20000300000 */
.L_x_14:
[----:B------:R-:W-:Y:S02]  /*1260*/  IMAD.U32 R3, RZ, RZ, UR39 ;  /* 0x00000027ff037e24 */ /* 0x000fe4000f8e00ff */
[----:B------:R-:W-:-:S03]  /*1270*/  IMAD.U32 R0, RZ, RZ, UR38 ;  /* 0x00000026ff007e24 */ /* 0x000fc6000f8e00ff */
[----:B------:R-:W-:Y:S02]  /*1280*/  LEA R3, R3, UR42, 0x3 ;  /* 0x0000002a03037c11 */ /* 0x000fe4000f8e18ff */
[----:B------:R-:W-:-:S04]  /*1290*/  SHF.L.U32 R0, R0, 0x1f, RZ ;  /* 0x0000001f00007819 */ /* 0x000fc800000006ff */
[----:B------:R0:W1:Y:S01]  /*12a0*/  SYNCS.PHASECHK.TRANS64.TRYWAIT P1, [R3+URZ], R0 ;  /* 0x00000000030075a7 */ /* 0x000062000802017f */
[----:B------:R-:W-:Y:S05]  /*12b0*/  @!P0 BRA `(.L_x_15) ;  /* 0x0000000000048947 */ /* 0x000fea0003800000 */
[----:B------:R-:W-:Y:S01]  /*12c0*/  BPT.TRAP 0x1 ;  /* 0x000000040000795c */ /* 0x000fe20000300000 */
.L_x_15:
[----:B-1----:R-:W-:Y:S05]  /*12d0*/  @P1 BRA `(.L_x_16) ;  /* 0x0000000000081947 */ /* 0x002fea0003800000 */
[----:B------:R-:W1:Y:S02]  /*12e0*/  SYNCS.PHASECHK.TRANS64.TRYWAIT P1, [R3+URZ], R0 ;  /* 0x00000000030075a7 */ /* 0x000e64000802017f */
[----:B-1----:R-:W-:Y:S05]  /*12f0*/  @!P1 BRA `(.L_x_17) ;  /* 0x0000003c00c89947 */ /* 0x002fea0003800000 */
.L_x_16:
[----:B------:R-:W-:-:S04]  /*1300*/  UISETP.LT.AND UP0, UPT, UR40, 0x1, UPT ;  /* 0x000000012800788c */ /* 0x000fc8000bf01270 */
[----:B------:R-:W-:-:S04]  /*1310*/  USEL UR4, UR40, 0x1, UP0 ;  /* 0x0000000128047887 */ /* 0x000fc80008000000 */
[----:B------:R-:W-:-:S06]  /*1320*/  UIADD3 UR4, UR40, -UR4, URZ ;  /* 0x8000000428047290 */ /* 0x000fcc000fffe03f */
[----:B01----:R-:W-:Y:S01]  /*1330*/  IMAD.U32 R0, RZ, RZ, UR4 ;  /* 0x00000004ff007e24 */ /* 0x003fe2000f8e00ff */
[----:B------:R-:W-:Y:S05]  /*1340*/  WARPSYNC.ALL ;  /* 0x0000000000007948 */ /* 0x000fea0003800000 */
[----:B------:R-:W-:Y:S01]  /*1350*/  ISETP.GE.AND P1, PT, R0, 0x1, PT ;  /* 0x000000010000780c */ /* 0x000fe20003f26270 */
[----:B------:R-:W-:Y:S01]  /*1360*/  UIADD3 UR4, UR42, 0x30100, URZ ;  /* 0x000301002a047890 */ /* 0x000fe2000fffe03f */
[----:B------:R-:W-:Y:S01]  /*1370*/  WARPGROUP.ARRIVE ;  /* 0x00000000000079c5 */ /* 0x000fe20000000000 */
[----:B------:R-:W-:Y:S02]  /*1380*/  UIMAD UR6, UR39, 0xc00, UR41 ;  /* 0x00000c00270678a4 */ /* 0x000fe4000f8e0229 */
[----:B------:R-:W-:Y:S01]  /*1390*/  USHF.R.U32.HI UR4, URZ, 0x4, UR4 ;  /* 0x000000043f047899 */ /* 0x000fe20008011604 */
[----:B------:R-:W-:Y:S01]  /*13a0*/  UMOV UR9, 0x40000040 ;  /* 0x4000004000097882 */ /* 0x000fe20000000000 */
[----:B------:R-:W-:-:S02]  /*13b0*/  UMOV UR11, 0x40000000 ;  /* 0x40000000000b7882 */ /* 0x000fc40000000000 */
[----:B------:R-:W-:Y:S01]  /*13c0*/  ULOP3.LUT UR4, UR4, 0x3fff, URZ, 0xc0, !UPT ;  /* 0x00003fff04047892 */ /* 0x000fe2000f8ec03f */
[----:B------:R-:W-:Y:S01]  /*13d0*/  UMOV UR8, UR6 ;  /* 0x0000000600087c82 */ /* 0x000fe20008000000 */
[----:B------:R-:W-:Y:S02]  /*13e0*/  UIADD3 UR7, UR6, 0x400, URZ ;  /* 0x0000040006077890 */ /* 0x000fe4000fffe03f */
[----:B------:R-:W-:Y:S02]  /*13f0*/  ULOP3.LUT UR4, UR4, 0x10000, URZ, 0xfc, !UPT ;  /* 0x0001000004047892 */ /* 0x000fe4000f8efc3f */
[----:B------:R-:W-:Y:S02]  /*1400*/  UIADD3 UR12, UR6, 0x800, URZ ;  /* 0x00000800060c7890 */ /* 0x000fe4000fffe03f */
[----:B------:R-:W-:-:S07]  /*1410*/  ULEA UR5, UR39, UR4, 0x6 ;  /* 0x0000000427057291 */ /* 0x000fce000f8e303f */
[----:B------:R-:W-:Y:S02]  /*1420*/  UMOV UR10, UR5 ;  /* 0x00000005000a7c82 */ /* 0x000fe40008000000 */
[----:B------:R-:W-:Y:S01]  /*1430*/  HGMMA.64x8x16.F32 R36, gdesc[UR8], RZ, !UPT, gsb0 ;  /* 0x00000000082479f0 */ /* 0x000fe2000c0008ff */
[----:B------:R-:W-:Y:S01]  /*1440*/  UMOV UR8, UR7 ;  /* 0x0000000700087c82 */ /* 0x000fe20008000000 */
[----:B------:R-:W-:Y:S01]  /*1450*/  UMOV UR9, 0x40000040 ;  /* 0x4000004000097882 */ /* 0x000fe20000000000 */
[----:B------:R-:W-:Y:S01]  /*1460*/  UIADD3 UR7, UR6, 0x402, URZ ;  /* 0x0000040206077890 */ /* 0x000fe2000fffe03f */
[----:B------:R-:W-:Y:S02]  /*1470*/  WARPGROUP.DEPBAR.LE gsb0, 0x0 ;  /* 0x00008000000079c5 */ /* 0x000fe40000010000 */
[----:B------:R-:W-:-:S06]  /*1480*/  WARPGROUP.ARRIVE ;  /* 0x00000000000079c5 */ /* 0x000fcc0000000000 */
[----:B------:R-:W-:Y:S01]  /*1490*/  HGMMA.64x8x16.F32 R28, gdesc[UR8], RZ, !UPT, gsb0 ;  /* 0x00000000081c79f0 */ /* 0x000fe2000c0008ff */
[----:B------:R-:W-:Y:S01]  /*14a0*/  UMOV UR8, UR12 ;  /* 0x0000000c00087c82 */ /* 0x000fe20008000000 */
[----:B------:R-:W-:Y:S01]  /*14b0*/  UMOV UR9, 0x40000040 ;  /* 0x4000004000097882 */ /* 0x000fe20000000000 */
[----:B------:R-:W-:Y:S01]  /*14c0*/  UIADD3 UR12, UR6, 0x802, URZ ;  /* 0x00000802060c7890 */ /* 0x000fe2000fffe03f */
[----:B------:R-:W-:Y:S02]  /*14d0*/  WARPGROUP.DEPBAR.LE gsb0, 0x0 ;  /* 0x00008000000079c5 */ /* 0x000fe40000010000 */
[----:B------:R-:W-:-:S06]  /*14e0*/  WARPGROUP.ARRIVE ;  /* 0x00000000000079c5 */ /* 0x000fcc0000000000 */
[----:B------:R-:W-:Y:S01]  /*14f0*/  HGMMA.64x8x16.F32 R24, gdesc[UR8], RZ, !UPT, gsb0 ;  /* 0x00000000081879f0 */ /* 0x000fe2000c0008ff */
[----:B------:R-:W-:Y:S02]  /*1500*/  UIADD3 UR8, UR6, 0x2, URZ ;  /* 0x0000000206087890 */ /* 0x000fe4000fffe03f */
[----:B------:R-:W-:Y:S01]  /*1510*/  UIADD3 UR10, UR5, 0x2, URZ ;  /* 0x00000002050a7890 */ /* 0x000fe2000fffe03f */
[----:B------:R-:W-:Y:S01]  /*1520*/  UMOV UR9, 0x40000040 ;  /* 0x4000004000097882 */ /* 0x000fe20000000000 */
[----:B------:R-:W-:Y:S01]  /*1530*/  UMOV UR11, 0x40000000 ;  /* 0x40000000000b7882 */ /* 0x000fe20000000000 */
[----:B------:R-:W-:Y:S02]  /*1540*/  WARPGROUP.DEPBAR.LE gsb0, 0x0 ;  /* 0x00008000000079c5 */ /* 0x000fe40000010000 */
[----:B------:R-:W-:-:S06]  /*1550*/  WARPGROUP.ARRIVE ;  /* 0x00000000000079c5 */ /* 0x000fcc0000000000 */
[----:B------:R-:W-:Y:S01]  /*1560*/  HGMMA.64x8x16.F32 R36, gdesc[UR8], R36, gsb0 ;  /* 0x00000000082479f0 */ /* 0x000fe20008000824 */
[----:B------:R-:W-:Y:S01]  /*1570*/  UMOV UR8, UR7 ;  /* 0x0000000700087c82 */ /* 0x000fe20008000000 */
[----:B------:R-:W-:Y:S01]  /*1580*/  UMOV UR9, 0x40000040 ;  /* 0x4000004000097882 */ /* 0x000fe20000000000 */
[----:B------:R-:W-:Y:S01]  /*1590*/  UIADD3 UR7, UR6, 0x404, URZ ;  /* 0x0000040406077890 */ /* 0x000fe2000fffe03f */
        /* <DEDUP_REMOVED lines=26> */
[----:B------:R-:W-:Y:S02]  /*1740*/  UIADD3 UR8, UR6, 0x6, URZ ;  /* 0x0000000606087890 */ /* 0x000fe4000fffe03f */
[----:B------:R-:W-:Y:S01]  /*1750*/  UIADD3 UR10, UR5, 0x6, URZ ;  /* 0x00000006050a7890 */ /* 0x000fe2000fffe03f */
[----:B------:R-:W-:Y:S01]  /*1760*/  UMOV UR9, 0x40000040 ;  /* 0x4000004000097882 */ /* 0x000fe20000000000 */
[----:B------:R-:W-:Y:S01]  /*1770*/  UMOV UR11, 0x40000000 ;  /* 0x40000000000b7882 */ /* 0x000fe20000000000 */
[----:B------:R-:W-:Y:S02]  /*1780*/  UIADD3 UR5, UR6, 0x406, URZ ;  /* 0x0000040606057890 */ /* 0x000fe4000fffe03f */
[----:B------:R-:W-:Y:S01]  /*1790*/  UIADD3 UR6, UR6, 0x806, URZ ;  /* 0x0000080606067890 */ /* 0x000fe2000fffe03f */
        /* <DEDUP_REMOVED lines=12> */
[----:B------:R-:W-:Y:S03]  /*1860*/  HGMMA.64x8x16.F32 R24, gdesc[UR8], R24, gsb0 ;  /* 0x00000000081879f0 */ /* 0x000fe60008000818 */
[----:B------:R-:W-:Y:S02]  /*1870*/  WARPGROUP.DEPBAR.LE gsb0, 0x0 ;  /* 0x00008000000079c5 */ /* 0x000fe40000010000 */
[----:B------:R-:W-:Y:S05]  /*1880*/  @!P1 BRA `(.L_x_18) ;  /* 0x0000000400dc9947 */ /* 0x000fea0003800000 */
[----:B------:R-:W-:-:S04]  /*1890*/  UIADD3 UR5, UR39, 0x1, URZ ;  /* 0x0000000127057890 */ /* 0x000fc8000fffe03f */
[----:B------:R-:W-:-:S04]  /*18a0*/  UISETP.NE.AND UP0, UPT, UR5, 0x4, UPT ;  /* 0x000000040500788c */ /* 0x000fc8000bf05270 */
[----:B------:R-:W-:Y:S02]  /*18b0*/  USEL UR6, URZ, 0x1, UP0 ;  /* 0x000000013f067887 */ /* 0x000fe40008000000 */
[----:B------:R-:W-:Y:S02]  /*18c0*/  USEL UR5, UR5, URZ, UP0 ;  /* 0x0000003f05057287 */ /* 0x000fe40008000000 */
[----:B------:R-:W-:-:S06]  /*18d0*/  ULOP3.LUT UR6, UR38, UR6, URZ, 0x3c, !UPT ;  /* 0x0000000626067292 */ /* 0x000fcc000f8e3c3f */
[----:B------:R-:W-:Y:S01]  /*18e0*/  IMAD.U32 R4, RZ, RZ, UR6 ;  /* 0x00000006ff047e24 */ /* 0x000fe2000f8e00ff */
[----:B------:R-:W-:-:S06]  /*18f0*/  UMOV UR6, UR39 ;  /* 0x0000002700067c82 */ /* 0x000fcc0008000000 */
.L_x_25:
[----:B01----:R-:W-:Y:S05]  /*1900*/  @!P0 BRA `(.L_x_19) ;  /* 0x0000000000048947 */ /* 0x003fea0003800000 */
[----:B------:R-:W-:Y:S01]  /*1910*/  BPT.TRAP 0x1 ;  /* 0x000000040000795c */ /* 0x000fe20000300000 */
.L_x_19:
[----:B------:R-:W0:Y:S01]  /*1920*/  S2UR UR8, SR_CgaCtaId ;  /* 0x00000000000879c3 */ /* 0x000e220000008800 */
[----:B------:R-:W-:Y:S01]  /*1930*/  UMOV UR7, 0x400 ;  /* 0x0000040000077882 */ /* 0x000fe20000000000 */
[----:B------:R-:W-:Y:S01]  /*1940*/  SHF.L.U32 R2, R4, 0x1f, RZ ;  /* 0x0000001f04027819 */ /* 0x000fe200000006ff */
[----:B0-----:R-:W-:-:S04]  /*1950*/  ULEA UR7, UR8, UR7, 0x18 ;  /* 0x0000000708077291 */ /* 0x001fc8000f8ec03f */
[----:B------:R-:W-:-:S09]  /*1960*/  ULEA UR8, UR5, UR7, 0x3 ;  /* 0x0000000705087291 */ /* 0x000fd2000f8e183f */
[----:B------:R0:W1:Y:S01]  /*1970*/  SYNCS.PHASECHK.TRANS64.TRYWAIT P1, [UR8], R2 ;  /* 0x00000002ff0075a7 */ /* 0x0000620008020148 */
[----:B------:R-:W-:Y:S05]  /*1980*/  @!P0 BRA `(.L_x_20) ;  /* 0x0000000000048947 */ /* 0x000fea0003800000 */
[----:B------:R-:W-:Y:S01]  /*1990*/  BPT.TRAP 0x1 ;  /* 0x000000040000795c */ /* 0x000fe20000300000 */
.L_x_20:
[----:B-1----:R-:W-:Y:S05]  /*19a0*/  @P1 BRA `(.L_x_21) ;  /* 0x0000000000081947 */ /* 0x002fea0003800000 */
[----:B------:R-:W1:Y:S02]  /*19b0*/  SYNCS.PHASECHK.TRANS64.TRYWAIT P1, [UR8], R2 ;  /* 0x00000002ff0075a7 */ /* 0x000e640008020148 */
[----:B-1----:R-:W-:Y:S05]  /*19c0*/  @!P1 BRA `(.L_x_22) ;  /* 0x0000003800289947 */ /* 0x002fea0003800000 */
.L_x_21:
[----:B------:R-:W-:Y:S01]  /*19d0*/  ULEA UR14, UR5, UR4, 0x6 ;  /* 0x00000004050e7291 */ /* 0x000fe2000f8e303f */
[----:B------:R-:W-:Y:S01]  /*19e0*/  WARPGROUP.ARRIVE ;  /* 0x00000000000079c5 */ /* 0x000fe20000000000 */
[----:B------:R-:W-:Y:S01]  /*19f0*/  UIMAD UR12, UR5, 0xc00, UR41 ;  /* 0x00000c00050c78a4 */ /* 0x000fe2000f8e0229 */
[----:B------:R-:W-:Y:S01]  /*1a00*/  UMOV UR15, 0x40000000 ;  /* 0x40000000000f7882 */ /* 0x000fe20000000000 */
[----:B------:R-:W-:Y:S02]  /*1a10*/  UMOV UR13, 0x40000040 ;  /* 0x40000040000d7882 */ /* 0x000fe40000000000 */
[----:B------:R-:W-:Y:S01]  /*1a20*/  UIADD3 UR8, UR12, 0x400, URZ ;  /* 0x000004000c087890 */ /* 0x000fe2000fffe03f */
[----:B------:R-:W-:Y:S01]  /*1a30*/  UMOV UR10, UR14 ;  /* 0x0000000e000a7c82 */ /* 0x000fe20008000000 */
[----:B------:R-:W-:Y:S01]  /*1a40*/  UMOV UR11, UR15 ;  /* 0x0000000f000b7c82 */ /* 0x000fe20008000000 */
[----:B------:R-:W-:Y:S02]  /*1a50*/  UMOV UR9, 0x40000040 ;  /* 0x4000004000097882 */ /* 0x000fe40000000000 */
[----:B------:R-:W-:Y:S01]  /*1a60*/  HGMMA.64x8x16.F32 R36, gdesc[UR12], R36, gsb0 ;  /* 0x000000000c2479f0 */ /* 0x000fe20008000824 */
[----:B------:R-:W-:-:S02]  /*1a70*/  UIADD3 UR16, UR12, 0x800, URZ ;  /* 0x000008000c107890 */ /* 0x000fc4000fffe03f */
[----:B------:R-:W-:Y:S01]  /*1a80*/  UIADD3 UR13, UR12, 0x402, URZ ;  /* 0x000004020c0d7890 */ /* 0x000fe2000fffe03f */
[----:B------:R-:W-:Y:S02]  /*1a90*/  WARPGROUP.DEPBAR.LE gsb0, 0x0 ;  /* 0x00008000000079c5 */ /* 0x000fe40000010000 */
[----:B------:R-:W-:-:S06]  /*1aa0*/  WARPGROUP.ARRIVE ;  /* 0x00000000000079c5 */ /* 0x000fcc0000000000 */
[----:B------:R-:W-:Y:S01]  /*1ab0*/  HGMMA.64x8x16.F32 R28, gdesc[UR8], R28, gsb0 ;  /* 0x00000000081c79f0 */ /* 0x000fe2000800081c */
[----:B------:R-:W-:Y:S01]  /*1ac0*/  UMOV UR10, UR14 ;  /* 0x0000000e000a7c82 */ /* 0x000fe20008000000 */
[----:B------:R-:W-:Y:S01]  /*1ad0*/  UMOV UR11, UR15 ;  /* 0x0000000f000b7c82 */ /* 0x000fe20008000000 */
        /* <DEDUP_REMOVED lines=63> */
[----:B------:R-:W-:Y:S01]  /*1ed0*/  BPT.TRAP 0x1 ;  /* 0x000000040000795c */ /* 0x000fe20000300000 */
.L_x_23:
[----:B------:R-:W-:Y:S01]  /*1ee0*/  ULEA UR7, UR6, UR7, 0x3 ;  /* 0x0000000706077291 */ /* 0x000fe2000f8e183f */
[----:B------:R-:W-:-:S03]  /*1ef0*/  ISETP.GT.U32.AND P1, PT, R18, 0x1, PT ;  /* 0x000000011200780c */ /* 0x000fc60003f24070 */
[----:B------:R-:W-:-:S04]  /*1f00*/  UIADD3 UR7, UR7, 0x20, URZ ;  /* 0x0000002007077890 */ /* 0x000fc8000fffe03f */
[----:B------:R-:W-:-:S09]  /*1f10*/  UPRMT UR7, URZ, 0x654, UR7 ;  /* 0x000006543f077896 */ /* 0x000fd20008000007 */
[----:B------:R-:W-:Y:S01]  /*1f20*/  SYNCS.ARRIVE.TRANS64.RED.A1T0 RZ, [UR7], RZ ;  /* 0x000000ffffff79a7 */ /* 0x000fe20008100407 */
[----:B------:R-:W-:Y:S05]  /*1f30*/  @P1 BRA `(.L_x_24) ;  /* 0x0000000000041947 */ /* 0x000fea0003800000 */
[----:B------:R-:W-:Y:S01]  /*1f40*/  BPT.TRAP 0x1 ;  /* 0x000000040000795c */ /* 0x000fe20000300000 */
.L_x_24:
[----:B------:R-:W-:Y:S01]  /*1f50*/  UIADD3 UR5, UR5, 0x1, URZ ;  /* 0x0000000105057890 */ /* 0x000fe2000fffe03f */
[C---:B------:R-:W-:Y:S01]  /*1f60*/  ISETP.GT.AND P1, PT, R0.reuse, 0x1, PT ;  /* 0x000000010000780c */ /* 0x040fe20003f24270 */
[----:B------:R-:W-:Y:S01]  /*1f70*/  UIADD3 UR6, UR6, 0x1, URZ ;  /* 0x0000000106067890 */ /* 0x000fe2000fffe03f */
[----:B------:R-:W-:Y:S01]  /*1f80*/  VIADD R0, R0, 0xffffffff ;  /* 0xffffffff00007836 */ /* 0x000fe20000000000 */
[----:B------:R-:W-:Y:S02]  /*1f90*/  UISETP.NE.AND UP0, UPT, UR5, 0x4, UPT ;  /* 0x000000040500788c */ /* 0x000fe4000bf05270 */
[----:B------:R-:W-:Y:S02]  /*1fa0*/  UISETP.NE.AND UP1, UPT, UR6, 0x4, UPT ;  /* 0x000000040600788c */ /* 0x000fe4000bf25270 */
[----:B------:R-:W-:Y:S02]  /*1fb0*/  USEL UR7, URZ, 0x1, UP0 ;  /* 0x000000013f077887 */ /* 0x000fe40008000000 */
[----:B------:R-:W-:-:S02]  /*1fc0*/  USEL UR5, UR5, URZ, UP0 ;  /* 0x0000003f05057287 */ /* 0x000fc40008000000 */
[----:B------:R-:W-:Y:S02]  /*1fd0*/  USEL UR6, UR6, URZ, UP1 ;  /* 0x0000003f06067287 */ /* 0x000fe40008800000 */
[----:B------:R-:W-:Y:S01]  /*1fe0*/  LOP3.LUT R4, R4, UR7, RZ, 0x3c, !PT ;  /* 0x0000000704047c12 */ /* 0x000fe2000f8e3cff */
[----:B------:R-:W-:Y:S09]  /*1ff0*/  @P1 BRA `(.L_x_25) ;  /* 0xfffffff800401947 */ /* 0x000ff2000383ffff */
.L_x_18:
[----:B------:R-:W2:Y:S02]  /*2000*/  LDC R0, c[0x0][0x28c] ;  /* 0x0000a300ff007b82 */ /* 0x000ea40000000800 */
[----:B--2---:R-:W-:-:S13]  /*2010*/  ISETP.GE.AND P1, PT, R0, 0x1, PT ;  /* 0x000000010000780c */ /* 0x004fda0003f26270 */
[----:B------:R-:W-:Y:S05]  /*2020*/  @!P1 BRA `(.L_x_26) ;  /* 0x0000000000409947 */ /* 0x000fea0003800000 */
[----:B------:R-:W-:Y:S05]  /*2030*/  @!P0 BRA `(.L_x_27) ;  /* 0x0000000000048947 */ /* 0x000fea0003800000 */
[----:B------:R-:W-:Y:S01]  /*2040*/  BPT.TRAP 0x1 ;  /* 0x000000040000795c */ /* 0x000fe20000300000 */
.L_x_27:
[----:B------:R-:W2:Y:S01]  /*2050*/  S2UR UR6, SR_CgaCtaId ;  /* 0x00000000000679c3 */ /* 0x000ea20000008800 */
[----:B------:R-:W-:Y:S01]  /*2060*/  UISETP.LT.AND UP0, UPT, UR40, 0x1, UPT ;  /* 0x000000012800788c */ /* 0x000fe2000bf01270 */
[----:B------:R-:W-:Y:S01]  /*2070*/  ISETP.GT.U32.AND P0, PT, R18, 0x1, PT ;  /* 0x000000011200780c */ /* 0x000fe20003f04070 */
[----:B------:R-:W-:Y:S02]  /*2080*/  UMOV UR5, 0x400 ;  /* 0x0000040000057882 */ /* 0x000fe40000000000 */
[----:B------:R-:W-:-:S04]  /*2090*/  USEL UR4, UR40, 0x1, UP0 ;  /* 0x0000000128047887 */ /* 0x000fc80008000000 */
[----:B------:R-:W-:-:S04]  /*20a0*/  UIADD3 UR4, UR39, UR40, -UR4 ;  /* 0x0000002827047290 */ /* 0x000fc8000fffe804 */
[----:B------:R-:W-:-:S04]  /*20b0*/  USHF.L.U32 UR4, UR4, 0x3, URZ ;  /* 0x0000000304047899 */ /* 0x000fc8000800063f */
[----:B------:R-:W-:Y:S02]  /*20c0*/  ULOP3.LUT UR4, UR4, 0x18, URZ, 0xc0, !UPT ;  /* 0x0000001804047892 */ /* 0x000fe4000f8ec03f */
[----:B--2---:R-:W-:-:S04]  /*20d0*/  ULEA UR5, UR6, UR5, 0x18 ;  /* 0x0000000506057291 */ /* 0x004fc8000f8ec03f */
[----:B------:R-:W-:-:S04]  /*20e0*/  UIADD3 UR4, UR5, 0x20, UR4 ;  /* 0x0000002005047890 */ /* 0x000fc8000fffe004 */
[----:B------:R-:W-:-:S09]  /*20f0*/  UPRMT UR4, URZ, 0x654, UR4 ;  /* 0x000006543f047896 */ /* 0x000fd20008000004 */
[----:B------:R-:W-:Y:S01]  /*2100*/  SYNCS.ARRIVE.TRANS64.RED.A1T0 RZ, [UR4], RZ ;  /* 0x000000ffffff79a7 */ /* 0x000fe20008100404 */
[----:B------:R-:W-:Y:S05]  /*2110*/  @P0 BRA `(.L_x_26) ;  /* 0x0000000000040947 */ /* 0x000fea0003800000 */
[----:B------:R-:W-:Y:S01]  /*2120*/  BPT.TRAP 0x1 ;  /* 0x000000040000795c */ /* 0x000fe20000300000 */
.L_x_26:
[----:B01----:R-:W0:Y:S01]  /*2130*/  LDC R2, c[0x0][0x288] ;  /* 0x0000a200ff027b82 */ /* 0x003e220000000800 */
[----:B------:R-:W-:Y:S01]  /*2140*/  UIADD3 UR39, UR40, UR39, URZ ;  /* 0x0000002728277290 */ /* 0x000fe2000fffe03f */
[----:B------:R-:W-:Y:S01]  /*2150*/  IMAD.SHL.U32 R3, R40, 0x8, RZ ;  /* 0x0000000828037824 */ /* 0x000fe200078e00ff */
[----:B------:R-:W-:Y:S01]  /*2160*/  ULDC UR8, c[0x0][0x284] ;  /* 0x0000a10000087ab9 */ /* 0x000fe20000000800 */
[----:B------:R-:W-:Y:S01]  /*2170*/  IMAD R8, R43, 0x180, RZ ;  /* 0x000001802b087824 */ /* 0x000fe200078e02ff */
[----:B------:R-:W-:Y:S01]  /*2180*/  USHF.R.U32.HI UR4, URZ, 0x2, UR39 ;  /* 0x000000023f047899 */ /* 0x000fe20008011627 */
[C---:B------:R-:W-:Y:S01]  /*2190*/  IMAD.SHL.U32 R6, R22.reuse, 0x2, RZ ;  /* 0x0000000216067824 */ /* 0x040fe200078e00ff */
[----:B------:R-:W-:Y:S01]  /*21a0*/  UISETP.GT.U32.AND UP1, UPT, UR39, 0x3, UPT ;  /* 0x000000032700788c */ /* 0x000fe2000bf24070 */
[----:B------:R-:W-:Y:S01]  /*21b0*/  LOP3.LUT R0, R22, 0x3, RZ, 0xc0, !PT ;  /* 0x0000000316007812 */ /* 0x000fe200078ec0ff */
[----:B------:R-:W-:Y:S01]  /*21c0*/  ULOP3.LUT UR4, UR4, 0x1, URZ, 0xc0, !UPT ;  /* 0x0000000104047892 */ /* 0x000fe2000f8ec03f */
[----:B------:R-:W-:Y:S01]  /*21d0*/  SHF.R.S32.HI R11, RZ, 0x1f, R41 ;  /* 0x0000001fff0b7819 */ /* 0x000fe20000011429 */
[----:B------:R-:W-:Y:S01]  /*21e0*/  UISETP.LT.U32.AND UP1, UPT, UR40, 0x4, UP1 ;  /* 0x000000042800788c */ /* 0x000fe20008f21070 */
[----:B------:R-:W-:Y:S01]  /*21f0*/  LOP3.LUT R6, R3, 0x6, R6, 0xf8, !PT ;  /* 0x0000000603067812 */ /* 0x000fe200078ef806 */
[----:B------:R-:W-:Y:S01]  /*2200*/  UISETP.NE.U32.AND UP0, UPT, UR4, 0x1, UPT ;  /* 0x000000010400788c */ /* 0x000fe2000bf05070 */
[----:B------:R-:W-:-:S02]  /*2210*/  ULDC.64 UR6, c[0x0][0x5d0] ;  /* 0x0001740000067ab9 */ /* 0x000fc40000000a00 */
[--C-:B------:R-:W-:Y:S01]  /*2220*/  SHF.R.S32.HI R7, RZ, 0x1f, R6.reuse ;  /* 0x0000001fff077819 */ /* 0x100fe20000011406 */
[----:B------:R-:W-:Y:S02]  /*2230*/  UISETP.GT.U32.AND UP0, UPT, UR40, 0x3, !UP0 ;  /* 0x000000032800788c */ /* 0x000fe4000c704070 */
[----:B------:R-:W-:Y:S02]  /*2240*/  USEL UR5, URZ, 0x1, !UP1 ;  /* 0x000000013f057887 */ /* 0x000fe4000c800000 */
[----:B------:R-:W-:Y:S01]  /*2250*/  USEL UR4, URZ, 0x1, !UP0 ;  /* 0x000000013f047887 */ /* 0x000fe2000c000000 */
[----:B------:R-:W-:Y:S01]  /*2260*/  IMAD.WIDE.U32 R4, R41, UR6, R6 ;  /* 0x0000000629047c25 */ /* 0x000fe2000f8e0006 */
[----:B------:R-:W-:Y:S01]  /*2270*/  ULOP3.LUT UR39, UR39, 0x3, URZ, 0xc0, !UPT ;  /* 0x0000000327277892 */ /* 0x000fe2000f8ec03f */
[----:B0-----:R-:W-:Y:S01]  /*2280*/  ISETP.GE.AND P0, PT, R3, R2, PT ;  /* 0x000000020300720c */ /* 0x001fe20003f06270 */
[----:B------:R-:W-:Y:S01]  /*2290*/  ULOP3.LUT UR38, UR4, UR38, UR5, 0x96, !UPT ;  /* 0x0000002604267292 */ /* 0x000fe2000f8e9605 */
[----:B------:R-:W-:-:S02]  /*22a0*/  IMAD R0, R0, -0x2, R2 ;  /* 0xfffffffe00007824 */ /* 0x000fc400078e0202 */
[----:B------:R-:W-:Y:S01]  /*22b0*/  ISETP.GE.OR P0, PT, R8, UR8, P0 ;  /* 0x0000000808007c0c */ /* 0x000fe20008706670 */
[----:B------:R-:W-:-:S04]  /*22c0*/  IMAD R2, R11, UR6, RZ ;  /* 0x000000060b027c24 */ /* 0x000fc8000f8e02ff */
[----:B------:R-:W-:Y:S02]  /*22d0*/  IMAD R9, R41, UR7, R2 ;  /* 0x0000000729097c24 */ /* 0x000fe4000f8e0202 */
[----:B------:R-:W-:Y:S02]  /*22e0*/  IMAD.IADD R2, R0, 0x1, -R3 ;  /* 0x0000000100027824 */ /* 0x000fe400078e0a03 */
[----:B------:R-:W-:Y:S02]  /*22f0*/  IMAD.IADD R5, R5, 0x1, R9 ;  /* 0x0000000105057824 */ /* 0x000fe400078e0209 */
[----:B------:R-:W-:Y:S02]  /*2300*/  IMAD.MOV.U32 R0, RZ, RZ, -0x1 ;  /* 0xffffffffff007424 */ /* 0x000fe400078e00ff */
[----:B------:R-:W-:Y:S05]  /*2310*/  @P0 BRA `(.L_x_28) ;  /* 0x00000010007c0947 */ /* 0x000fea0003800000 */
[----:B------:R-:W0:Y:S01]  /*2320*/  LDC.64 R48, c[0x0][0x5c8] ;  /* 0x00017200ff307b82 */ /* 0x000e220000000a00 */
[----:B-----5:R-:W-:Y:S01]  /*2330*/  FSETP.NEU.AND P1, PT, R34, RZ, PT ;  /* 0x000000ff2200720b */ /* 0x020fe20003f2d000 */
[----:B------:R-:W-:Y:S01]  /*2340*/  IMAD.WIDE R20, R43, 0x180, R32 ;  /* 0x000001802b147825 */ /* 0x000fe200078e0220 */
[----:B------:R-:W-:Y:S03]  /*2350*/  BSSY B0, `(.L_x_28) ;  /* 0x000011b000007945 */ /* 0x000fe60003800000 */
[----:B------:R-:W-:-:S05]  /*2360*/  IMAD.IADD R40, R35, 0x1, -R8 ;  /* 0x0000000123287824 */ /* 0x000fca00078e0a08 */
[----:B------:R-:W-:-:S04]  /*2370*/  ISETP.GT.AND P0, PT, R40, RZ, PT ;  /* 0x000000ff2800720c */ /* 0x000fc80003f04270 */
[----:B------:R-:W-:Y:S01]  /*2380*/  ISETP.GT.AND P3, PT, R2, RZ, P0 ;  /* 0x000000ff0200720c */ /* 0x000fe20000764270 */
[-C--:B0-----:R-:W-:Y:S02]  /*2390*/  IMAD R3, R21, R48.reuse, RZ ;  /* 0x0000003015037224 */ /* 0x081fe400078e02ff */
[----:B------:R-:W-:-:S04]  /*23a0*/  IMAD.WIDE.U32 R14, R20, R48, R4 ;  /* 0x00000030140e7225 */ /* 0x000fc800078e0004 */
[----:B------:R-:W-:-:S04]  /*23b0*/  IMAD R3, R20, R49, R3 ;  /* 0x0000003114037224 */ /* 0x000fc800078e0203 */
[----:B------:R-:W-:Y:S01]  /*23c0*/  IMAD.IADD R55, R15, 0x1, R3 ;  /* 0x000000010f377824 */ /* 0x000fe200078e0203 */
[----:B------:R-:W-:Y:S06]  /*23d0*/  @!P1 BRA `(.L_x_29) ;  /* 0x0000000c00189947 */ /* 0x000fec0003800000 */
[----:B------:R-:W0:Y:S01]  /*23e0*/  LDC.64 R46, c[0x0][0x5b8] ;  /* 0x00016e00ff2e7b82 */ /* 0x000e220000000a00 */
[----:B------:R-:W-:-:S07]  /*23f0*/  ULDC.64 UR4, c[0x0][0x5c0] ;  /* 0x0001700000047ab9 */ /* 0x000fce0000000a00 */
[----:B------:R-:W1:Y:S08]  /*2400*/  LDC.64 R50, c[0x0][0x5b0] ;  /* 0x00016c00ff327b82 */ /* 0x000e700000000a00 */
[----:B------:R-:W2:Y:S01]  /*2410*/  LDC.64 R52, c[0x0][0x5a8] ;  /* 0x00016a00ff347b82 */ /* 0x000ea20000000a00 */
[-C--:B0-----:R-:W-:Y:S02]  /*2420*/  IMAD R4, R11, R46.reuse, RZ ;  /* 0x0000002e0b047224 */ /* 0x081fe400078e02ff */
[----:B------:R-:W-:-:S04]  /*2430*/  IMAD.WIDE.U32 R42, R41, R46, R6 ;  /* 0x0000002e292a7225 */ /* 0x000fc800078e0006 */
[----:B------:R-:W-:Y:S02]  /*2440*/  IMAD R45, R41, R47, R4 ;  /* 0x0000002f292d7224 */ /* 0x000fe400078e0204 */
[-C--:B-1----:R-:W-:Y:S02]  /*2450*/  IMAD R3, R21, R50.reuse, RZ ;  /* 0x0000003215037224 */ /* 0x082fe400078e02ff */
[----:B------:R-:W-:Y:S02]  /*2460*/  IMAD.IADD R9, R43, 0x1, R45 ;  /* 0x000000012b097824 */ /* 0x000fe400078e022d */
[----:B------:R-:W-:Y:S02]  /*2470*/  IMAD.MOV.U32 R8, RZ, RZ, R42 ;  /* 0x000000ffff087224 */ /* 0x000fe400078e002a */
[C---:B------:R-:W-:Y:S02]  /*2480*/  IMAD R47, R20.reuse, R51, R3 ;  /* 0x00000033142f7224 */ /* 0x040fe400078e0203 */
[----:B------:R-:W-:-:S04]  /*2490*/  IMAD.WIDE.U32 R4, R20, R50, R8 ;  /* 0x0000003214047225 */ /* 0x000fc800078e0008 */
[----:B------:R-:W-:Y:S01]  /*24a0*/  IMAD.IADD R3, R5, 0x1, R47 ;  /* 0x0000000105037824 */ /* 0x000fe200078e022f */
[----:B--2---:R-:W-:-:S04]  /*24b0*/  LEA R10, P1, R4, R52, 0x1 ;  /* 0x00000034040a7211 */ /* 0x004fc800078208ff */
[----:B------:R-:W-:-:S05]  /*24c0*/  LEA.HI.X R11, R4, R53, R3, 0x1, P1 ;  /* 0x00000035040b7211 */ /* 0x000fca00008f0c03 */
[----:B------:R-:W2:Y:S01]  /*24d0*/  @P3 LDG.E.LTC128B.U16 R3, desc[UR36][R10.64] ;  /* 0x000000240a033981 */ /* 0x000ea2000c1e1520 */
[----:B------:R-:W-:Y:S01]  /*24e0*/  LEA R4, P1, R14, UR4, 0x1 ;  /* 0x000000040e047c11 */ /* 0x000fe2000f8208ff */
[----:B------:R-:W-:Y:S01]  /*24f0*/  IMAD.WIDE.U32 R12, R20, R50, R6 ;  /* 0x00000032140c7225 */ /* 0x000fe200078e0006 */
[----:B------:R-:W-:Y:S01]  /*2500*/  ISETP.GT.AND P0, PT, R2, 0x1, P0 ;  /* 0x000000010200780c */ /* 0x000fe20000704270 */
[----:B------:R-:W-:Y:S02]  /*2510*/  BSSY B1, `(.L_x_30) ;  /* 0x0000010000017945 */ /* 0x000fe40003800000 */
[----:B------:R-:W-:Y:S02]  /*2520*/  IMAD.IADD R13, R47, 0x1, R13 ;  /* 0x000000012f0d7824 */ /* 0x000fe400078e020d */
[----:B------:R-:W-:-:S04]  /*2530*/  IMAD.WIDE.U32 R12, R41, R46, R12 ;  /* 0x0000002e290c7225 */ /* 0x000fc800078e000c */
[----:B------:R-:W-:Y:S02]  /*2540*/  IMAD.IADD R13, R45, 0x1, R13 ;  /* 0x000000012d0d7824 */ /* 0x000fe400078e020d */
[----:B--2---:R-:W-:-:S05]  /*2550*/  HADD2.F32 R5, -RZ, R3.H0_H0 ;  /* 0x20000003ff057230 */ /* 0x004fca0000004100 */
[----:B------:R-:W-:-:S04]  /*2560*/  FMUL R5, R5, R34 ;  /* 0x0000002205057220 */ /* 0x000fc80000400000 */
[----:B------:R-:W-:Y:S01]  /*2570*/  FFMA R36, R36, R23, R5 ;  /* 0x0000001724247223 */ /* 0x000fe20000000005 */
[----:B------:R-:W-:Y:S02]  /*2580*/  LEA.HI.X R5, R14, UR5, R55, 0x1, P1 ;  /* 0x000000050e057c11 */ /* 0x000fe400088f0c37 */
[C---:B------:R-:W-:Y:S02]  /*2590*/  LEA R14, P1, R12.reuse, R52, 0x1 ;  /* 0x000000340c0e7211 */ /* 0x040fe400078208ff */
[----:B------:R-:W-:Y:S02]  /*25a0*/  F2FP.F16.F32.PACK_AB R36, RZ, R36 ;  /* 0x00000024ff24723e */ /* 0x000fe400000000ff */
[----:B------:R-:W-:Y:S01]  /*25b0*/  LEA.HI.X R15, R12, R53, R13, 0x1, P1 ;  /* 0x000000350c0f7211 */ /* 0x000fe200008f0c0d */
[C---:B------:R-:W-:Y:S01]  /*25c0*/  IMAD.SHL.U32 R12, R50.reuse, 0x8, RZ ;  /* 0x00000008320c7824 */ /* 0x040fe200078e00ff */
[----:B------:R-:W-:Y:S01]  /*25d0*/  SHF.L.U64.HI R13, R50, 0x3, R51 ;  /* 0x00000003320d7819 */ /* 0x000fe20000010233 */
[----:B------:R0:W-:Y:S01]  /*25e0*/  @P3 STG.E.U16 desc[UR36][R4.64], R36 ;  /* 0x0000002404003986 */ /* 0x0001e2000c101524 */
[----:B------:R-:W-:Y:S05]  /*25f0*/  @!P0 BRA `(.L_x_31) ;  /* 0x0000000000048947 */ /* 0x000fea0003800000 */
[----:B------:R1:W5:Y:S02]  /*2600*/  LDG.E.LTC128B.U16 R3, desc[UR36][R14.64+0x2] ;  /* 0x000002240e037981 */ /* 0x000364000c1e1520 */
.L_x_31:
[----:B------:R-:W-:Y:S05]  /*2610*/  BSYNC B1 ;  /* 0x0000000000017941 */ /* 0x000fea0003800000 */
.L_x_30:
[----:B-1---5:R-:W-:Y:S01]  /*2620*/  HADD2.F32 R15, -RZ, R3.H0_H0 ;  /* 0x20000003ff0f7230 */ /* 0x022fe20000004100 */
[----:B------:R-:W-:Y:S01]  /*2630*/  ISETP.GT.AND P1, PT, R40, 0x8, PT ;  /* 0x000000082800780c */ /* 0x000fe20003f24270 */
[----:B------:R-:W-:Y:S01]  /*2640*/  IMAD.WIDE.U32 R12, R20, R50, R12 ;  /* 0x00000032140c7225 */ /* 0x000fe200078e000c */
[----:B------:R-:W-:Y:S03]  /*2650*/  BSSY B1, `(.L_x_32) ;  /* 0x000000d000017945 */ /* 0x000fe60003800000 */
[----:B------:R-:W-:Y:S01]  /*2660*/  FMUL R8, R15, R34 ;  /* 0x000000220f087220 */ /* 0x000fe20000400000 */
[----:B------:R-:W-:Y:S01]  /*2670*/  ISETP.GT.AND P2, PT, R2, RZ, P1 ;  /* 0x000000ff0200720c */ /* 0x000fe20000f44270 */
[----:B------:R-:W-:Y:S01]  /*2680*/  IMAD.IADD R47, R47, 0x1, R13 ;  /* 0x000000012f2f7824 */ /* 0x000fe200078e020d */
[----:B------:R-:W-:Y:S01]  /*2690*/  IADD3 R42, P3, R42, R12, RZ ;  /* 0x0000000c2a2a7210 */ /* 0x000fe20007f7e0ff */
[----:B------:R-:W-:-:S04]  /*26a0*/  FFMA R8, R37, R23, R8 ;  /* 0x0000001725087223 */ /* 0x000fc80000000008 */
[----:B------:R-:W-:Y:S01]  /*26b0*/  IMAD.X R9, R47, 0x1, R9, P3 ;  /* 0x000000012f097824 */ /* 0x000fe200018e0609 */
[----:B------:R-:W-:Y:S02]  /*26c0*/  F2FP.F16.F32.PACK_AB R14, RZ, R8 ;  /* 0x00000008ff0e723e */ /* 0x000fe400000000ff */
[----:B------:R-:W-:-:S03]  /*26d0*/  LEA R8, P3, R42, R52, 0x1 ;  /* 0x000000342a087211 */ /* 0x000fc600078608ff */
[----:B------:R1:W-:Y:S01]  /*26e0*/  @P0 STG.E.U16 desc[UR36][R4.64+0x2], R14 ;  /* 0x0000020e04000986 */ /* 0x0003e2000c101524 */
[----:B------:R-:W-:Y:S01]  /*26f0*/  LEA.HI.X R9, R42, R53, R9, 0x1, P3 ;  /* 0x000000352a097211 */ /* 0x000fe200018f0c09 */
[----:B------:R-:W-:Y:S08]  /*2700*/  @!P2 BRA `(.L_x_33) ;  /* 0x000000000004a947 */ /* 0x000ff00003800000 */
[----:B------:R2:W5:Y:S02]  /*2710*/  LDG.E.LTC128B.U16 R3, desc[UR36][R8.64] ;  /* 0x0000002408037981 */ /* 0x000564000c1e1520 */
.L_x_33:
[----:B------:R-:W-:Y:S05]  /*2720*/  BSYNC B1 ;  /* 0x0000000000017941 */ /* 0x000fea0003800000 */
.L_x_32:
[----:B-----5:R-:W-:Y:S01]  /*2730*/  HADD2.F32 R13, -RZ, R3.H0_H0 ;  /* 0x20000003ff0d7230 */ /* 0x020fe20000004100 */
[----:B------:R-:W-:Y:S01]  /*2740*/  IADD3 R12, P0, R6, R12, RZ ;  /* 0x0000000c060c7210 */ /* 0x000fe20007f1e0ff */
[----:B------:R-:W-:Y:S01]  /*2750*/  BSSY B1, `(.L_x_34) ;  /* 0x0000010000017945 */ /* 0x000fe20003800000 */
[----:B------:R-:W-:Y:S02]  /*2760*/  ISETP.GT.AND P1, PT, R2, 0x1, P1 ;  /* 0x000000010200780c */ /* 0x000fe40000f24270 */
[----:B------:R-:W-:Y:S01]  /*2770*/  FMUL R15, R13, R34 ;  /* 0x000000220d0f7220 */ /* 0x000fe20000400000 */
[----:B------:R-:W-:Y:S01]  /*2780*/  IMAD.X R13, R7, 0x1, R47, P0 ;  /* 0x00000001070d7824 */ /* 0x000fe200000e062f */
[----:B------:R-:W-:Y:S02]  /*2790*/  LEA R6, P0, R48, R4, 0x4 ;  /* 0x0000000430067211 */ /* 0x000fe400078020ff */
[----:B------:R-:W-:Y:S01]  /*27a0*/  FFMA R15, R38, R23, R15 ;  /* 0x00000017260f7223 */ /* 0x000fe2000000000f */
[----:B------:R-:W-:Y:S01]  /*27b0*/  IMAD.WIDE.U32 R12, R41, R46, R12 ;  /* 0x0000002e290c7225 */ /* 0x000fe200078e000c */
[----:B------:R-:W-:-:S03]  /*27c0*/  LEA.HI.X R7, R48, R5, R49, 0x4, P0 ;  /* 0x0000000530077211 */ /* 0x000fc600000f2431 */
[----:B------:R-:W-:Y:S01]  /*27d0*/  F2FP.F16.F32.PACK_AB R15, RZ, R15 ;  /* 0x0000000fff0f723e */ /* 0x000fe200000000ff */
[----:B------:R-:W-:Y:S01]  /*27e0*/  IMAD.IADD R13, R45, 0x1, R13 ;  /* 0x000000012d0d7824 */ /* 0x000fe200078e020d */
[C---:B-1----:R-:W-:Y:S02]  /*27f0*/  LEA R14, P0, R12.reuse, R52, 0x1 ;  /* 0x000000340c0e7211 */ /* 0x042fe400078008ff */
[----:B------:R-:W-:Y:S02]  /*2800*/  PRMT R20, R15, 0x7610, R20 ;  /* 0x000076100f147816 */ /* 0x000fe40000000014 */
[----:B------:R-:W-:-:S03]  /*2810*/  LEA.HI.X R15, R12, R53, R13, 0x1, P0 ;  /* 0x000000350c0f7211 */ /* 0x000fc600000f0c0d */
[----:B------:R1:W-:Y:S01]  /*2820*/  @P2 STG.E.U16 desc[UR36][R6.64], R20 ;  /* 0x0000001406002986 */ /* 0x0003e2000c101524 */
[----:B------:R-:W-:Y:S05]  /*2830*/  @!P1 BRA `(.L_x_35) ;  /* 0x0000000000049947 */ /* 0x000fea0003800000 */
[----:B------:R3:W5:Y:S02]  /*2840*/  LDG.E.LTC128B.U16 R3, desc[UR36][R14.64+0x2] ;  /* 0x000002240e037981 */ /* 0x000764000c1e1520 */
.L_x_35:
[----:B------:R-:W-:Y:S05]  /*2850*/  BSYNC B1 ;  /* 0x0000000000017941 */ /* 0x000fea0003800000 */
.L_x_34:
[----:B-----5:R-:W-:Y:S01]  /*2860*/  HADD2.F32 R13, -RZ, R3.H0_H0 ;  /* 0x20000003ff0d7230 */ /* 0x020fe20000004100 */
[----:B------:R-:W-:Y:S01]  /*2870*/  ISETP.GT.AND P0, PT, R40, 0x80, PT ;  /* 0x000000802800780c */ /* 0x000fe20003f04270 */
[C---:B------:R-:W-:Y:S01]  /*2880*/  IMAD.SHL.U32 R45, R50.reuse, 0x100, RZ ;  /* 0x00000100322d7824 */ /* 0x040fe200078e00ff */
[----:B------:R-:W-:Y:S02]  /*2890*/  SHF.L.U64.HI R47, R50, 0x8, R51 ;  /* 0x00000008322f7819 */ /* 0x000fe40000010233 */
[----:B------:R-:W-:Y:S01]  /*28a0*/  FMUL R12, R13, R34 ;  /* 0x000000220d0c7220 */ /* 0x000fe20000400000 */
[----:B------:R-:W-:Y:S02]  /*28b0*/  ISETP.GT.AND P2, PT, R2, RZ, P0 ;  /* 0x000000ff0200720c */ /* 0x000fe40000744270 */
[----:B0-----:R-:W-:Y:S01]  /*28c0*/  PRMT R36, R3, 0x7610, R36 ;  /* 0x0000761003247816 */ /* 0x001fe20000000024 */
[----:B------:R-:W-:Y:S01]  /*28d0*/  FFMA R39, R39, R23, R12 ;  /* 0x0000001727277223 */ /* 0x000fe2000000000c */
[----:B------:R-:W-:-:S04]  /*28e0*/  IADD3 R12, P3, R45, R10, RZ ;  /* 0x0000000a2d0c7210 */ /* 0x000fc80007f7e0ff */
[----:B------:R-:W-:Y:S01]  /*28f0*/  F2FP.F16.F32.PACK_AB R39, RZ, R39 ;  /* 0x00000027ff27723e */ /* 0x000fe200000000ff */
[----:B------:R-:W-:-:S03]  /*2900*/  IMAD.X R13, R47, 0x1, R11, P3 ;  /* 0x000000012f0d7824 */ /* 0x000fc600018e060b */
[----:B---3--:R-:W-:-:S05]  /*2910*/  PRMT R15, R39, 0x7610, R15 ;  /* 0x00007610270f7816 */ /* 0x008fca000000000f */
[----:B------:R0:W-:Y:S04]  /*2920*/  @P1 STG.E.U16 desc[UR36][R6.64+0x2], R15 ;  /* 0x0000020f06001986 */ /* 0x0001e8000c101524 */
[----:B------:R-:W3:Y:S01]  /*2930*/  @P2 LDG.E.LTC128B.U16 R36, desc[UR36][R12.64] ;  /* 0x000000240c242981 */ /* 0x000ee2000c1e1520 */
[----:B------:R-:W-:Y:S01]  /*2940*/  IMAD.SHL.U32 R41, R48, 0x100, RZ ;  /* 0x0000010030297824 */ /* 0x000fe200078e00ff */
[----:B------:R-:W-:Y:S02]  /*2950*/  LOP3.LUT R39, R45, 0x2, RZ, 0xfc, !PT ;  /* 0x000000022d277812 */ /* 0x000fe400078efcff */
[----:B------:R-:W-:Y:S02]  /*2960*/  ISETP.GT.AND P0, PT, R2, 0x1, P0 ;  /* 0x000000010200780c */ /* 0x000fe40000704270 */
[----:B------:R-:W-:-:S02]  /*2970*/  SHF.L.U64.HI R43, R48, 0x8, R49 ;  /* 0x00000008302b7819 */ /* 0x000fc40000010231 */
[----:B------:R-:W-:Y:S02]  /*2980*/  IADD3 R14, P1, R41, R4, RZ ;  /* 0x00000004290e7210 */ /* 0x000fe40007f3e0ff */
[----:B------:R-:W-:-:S03]  /*2990*/  IADD3 R10, P3, R39, R10, RZ ;  /* 0x0000000a270a7210 */ /* 0x000fc60007f7e0ff */
[----:B0-----:R-:W-:Y:S02]  /*29a0*/  IMAD.X R15, R43, 0x1, R5, P1 ;  /* 0x000000012b0f7824 */ /* 0x001fe400008e0605 */
[----:B------:R-:W-:Y:S02]  /*29b0*/  IMAD.X R11, R47, 0x1, R11, P3 ;  /* 0x000000012f0b7824 */ /* 0x000fe400018e060b */
[----:B---3--:R-:W-:-:S05]  /*29c0*/  HADD2.F32 R3, -RZ, R36.H0_H0 ;  /* 0x20000024ff037230 */ /* 0x008fca0000004100 */
[----:B------:R-:W-:-:S04]  /*29d0*/  FMUL R3, R3, R34 ;  /* 0x0000002203037220 */ /* 0x000fc80000400000 */
[----:B------:R-:W-:-:S05]  /*29e0*/  FFMA R3, R28, R23, R3 ;  /* 0x000000171c037223 */ /* 0x000fca0000000003 */
[----:B------:R-:W-:-:S04]  /*29f0*/  F2FP.F16.F32.PACK_AB R3, RZ, R3 ;  /* 0x00000003ff03723e */ /* 0x000fc800000000ff */
[----:B------:R-:W-:-:S05]  /*2a00*/  PRMT R21, R3, 0x7610, R21 ;  /* 0x0000761003157816 */ /* 0x000fca0000000015 */
[----:B------:R0:W-:Y:S04]  /*2a10*/  @P2 STG.E.U16 desc[UR36][R14.64], R21 ;  /* 0x000000150e002986 */ /* 0x0001e8000c101524 */
[----:B------:R-:W3:Y:S01]  /*2a20*/  @P0 LDG.E.LTC128B.U16 R36, desc[UR36][R10.64] ;  /* 0x000000240a240981 */ /* 0x000ee2000c1e1520 */
[----:B------:R-:W-:Y:S01]  /*2a30*/  LOP3.LUT R37, R41, 0x2, RZ, 0xfc, !PT ;  /* 0x0000000229257812 */ /* 0x000fe200078efcff */
[----:B------:R-:W-:Y:S01]  /*2a40*/  BSSY B1, `(.L_x_36) ;  /* 0x000000e000017945 */ /* 0x000fe20003800000 */
[----:B------:R-:W-:Y:S02]  /*2a50*/  ISETP.GT.AND P1, PT, R40, 0x88, PT ;  /* 0x000000882800780c */ /* 0x000fe40003f24270 */
[----:B------:R-:W-:Y:S02]  /*2a60*/  IADD3 R4, P3, R37, R4, RZ ;  /* 0x0000000425047210 */ /* 0x000fe40007f7e0ff */
[----:B------:R-:W-:-:S03]  /*2a70*/  ISETP.GT.AND P2, PT, R2, RZ, P1 ;  /* 0x000000ff0200720c */ /* 0x000fc60000f44270 */
[----:B------:R-:W-:Y:S02]  /*2a80*/  IMAD.X R5, R43, 0x1, R5, P3 ;  /* 0x000000012b057824 */ /* 0x000fe400018e0605 */
[----:B---3--:R-:W-:-:S05]  /*2a90*/  HADD2.F32 R3, -RZ, R36.H0_H0 ;  /* 0x20000024ff037230 */ /* 0x008fca0000004100 */
[----:B-1----:R-:W-:-:S04]  /*2aa0*/  FMUL R20, R3, R34 ;  /* 0x0000002203147220 */ /* 0x002fc80000400000 */
[----:B------:R-:W-:-:S05]  /*2ab0*/  FFMA R20, R29, R23, R20 ;  /* 0x000000171d147223 */ /* 0x000fca0000000014 */
[----:B------:R-:W-:Y:S02]  /*2ac0*/  F2FP.F16.F32.PACK_AB R3, RZ, R20 ;  /* 0x00000014ff03723e */ /* 0x000fe400000000ff */
[----:B------:R-:W-:-:S03]  /*2ad0*/  IADD3 R20, P3, R45, R8, RZ ;  /* 0x000000082d147210 */ /* 0x000fc60007f7e0ff */
[----:B------:R1:W-:Y:S02]  /*2ae0*/  @P0 STG.E.U16 desc[UR36][R4.64], R3 ;  /* 0x0000000304000986 */ /* 0x0003e4000c101524 */
[----:B0-----:R-:W-:Y:S01]  /*2af0*/  IMAD.X R21, R47, 0x1, R9, P3 ;  /* 0x000000012f157824 */ /* 0x001fe200018e0609 */
[----:B------:R-:W-:Y:S07]  /*2b00*/  @!P2 BRA `(.L_x_37) ;  /* 0x000000000004a947 */ /* 0x000fee0003800000 */
[----:B------:R0:W5:Y:S02]  /*2b10*/  LDG.E.LTC128B.U16 R36, desc[UR36][R20.64] ;  /* 0x0000002414247981 */ /* 0x000164000c1e1520 */
.L_x_37:
[----:B------:R-:W-:Y:S05]  /*2b20*/  BSYNC B1 ;  /* 0x0000000000017941 */ /* 0x000fea0003800000 */
.L_x_36:
[----:B-1---5:R-:W-:Y:S01]  /*2b30*/  HADD2.F32 R3, -RZ, R36.H0_H0 ;  /* 0x20000024ff037230 */ /* 0x022fe20000004100 */
[----:B------:R-:W-:Y:S01]  /*2b40*/  IADD3 R4, P3, R41, R6, RZ ;  /* 0x0000000629047210 */ /* 0x000fe20007f7e0ff */
[----:B------:R-:W-:Y:S01]  /*2b50*/  BSSY B1, `(.L_x_38) ;  /* 0x000000b000017945 */ /* 0x000fe20003800000 */
[----:B------:R-:W-:Y:S02]  /*2b60*/  ISETP.GT.AND P0, PT, R2, 0x1, P1 ;  /* 0x000000010200780c */ /* 0x000fe40000f04270 */
[----:B------:R-:W-:Y:S01]  /*2b70*/  FMUL R3, R3, R34 ;  /* 0x0000002203037220 */ /* 0x000fe20000400000 */
[----:B------:R-:W-:Y:S01]  /*2b80*/  IMAD.X R5, R43, 0x1, R7, P3 ;  /* 0x000000012b057824 */ /* 0x000fe200018e0607 */
[----:B--2---:R-:W-:Y:S02]  /*2b90*/  IADD3 R8, P1, R39, R8, RZ ;  /* 0x0000000827087210 */ /* 0x004fe40007f3e0ff */
[----:B------:R-:W-:-:S03]  /*2ba0*/  FFMA R3, R30, R23, R3 ;  /* 0x000000171e037223 */ /* 0x000fc60000000003 */
[----:B------:R-:W-:Y:S02]  /*2bb0*/  IMAD.X R9, R47, 0x1, R9, P1 ;  /* 0x000000012f097824 */ /* 0x000fe400008e0609 */
[----:B------:R-:W-:-:S05]  /*2bc0*/  F2FP.F16.F32.PACK_AB R3, RZ, R3 ;  /* 0x00000003ff03723e */ /* 0x000fca00000000ff */
[----:B------:R1:W-:Y:S01]  /*2bd0*/  @P2 STG.E.U16 desc[UR36][R4.64], R3 ;  /* 0x0000000304002986 */ /* 0x0003e2000c101524 */
[----:B------:R-:W-:Y:S05]  /*2be0*/  @!P0 BRA `(.L_x_39) ;  /* 0x0000000000048947 */ /* 0x000fea0003800000 */
[----:B------:R2:W5:Y:S02]  /*2bf0*/  LDG.E.LTC128B.U16 R36, desc[UR36][R8.64] ;  /* 0x0000002408247981 */ /* 0x000564000c1e1520 */
.L_x_39:
[----:B------:R-:W-:Y:S05]  /*2c00*/  BSYNC B1 ;  /* 0x0000000000017941 */ /* 0x000fea0003800000 */
.L_x_38:
[----:B-1---5:R-:W-:Y:S01]  /*2c10*/  HADD2.F32 R3, -RZ, R36.H0_H0 ;  /* 0x20000024ff037230 */ /* 0x022fe20000004100 */
[----:B------:R-:W-:Y:S01]  /*2c20*/  IADD3 R6, P3, R37, R6, RZ ;  /* 0x0000000625067210 */ /* 0x000fe20007f7e0ff */
[----:B------:R-:W-:Y:S01]  /*2c30*/  BSSY B1, `(.L_x_40) ;  /* 0x000000c000017945 */ /* 0x000fe20003800000 */
[----:B------:R-:W-:Y:S02]  /*2c40*/  ISETP.GT.AND P1, PT, R40, 0x100, PT ;  /* 0x000001002800780c */ /* 0x000fe40003f24270 */
[----:B--2---:R-:W-:Y:S01]  /*2c50*/  FMUL R8, R3, R34 ;  /* 0x0000002203087220 */ /* 0x004fe20000400000 */
[----:B------:R-:W-:Y:S01]  /*2c60*/  IMAD.X R7, R43, 0x1, R7, P3 ;  /* 0x000000012b077824 */ /* 0x000fe200018e0607 */
[----:B------:R-:W-:Y:S02]  /*2c70*/  ISETP.GT.AND P2, PT, R2, RZ, P1 ;  /* 0x000000ff0200720c */ /* 0x000fe40000f44270 */
[----:B------:R-:W-:-:S05]  /*2c80*/  FFMA R8, R31, R23, R8 ;  /* 0x000000171f087223 */ /* 0x000fca0000000008 */
[----:B------:R-:W-:-:S05]  /*2c90*/  F2FP.F16.F32.PACK_AB R8, RZ, R8 ;  /* 0x00000008ff08723e */ /* 0x000fca00000000ff */
[----:B------:R1:W-:Y:S01]  /*2ca0*/  @P0 STG.E.U16 desc[UR36][R6.64], R8 ;  /* 0x0000000806000986 */ /* 0x0003e2000c101524 */
[----:B------:R-:W-:Y:S05]  /*2cb0*/  @!P2 BRA `(.L_x_41) ;  /* 0x00000000000ca947 */ /* 0x000fea0003800000 */
[----:B-1----:R-:W-:-:S05]  /*2cc0*/  IADD3 R6, P0, R12, R45, RZ ;  /* 0x0000002d0c067210 */ /* 0x002fca0007f1e0ff */
[----:B------:R-:W-:-:S05]  /*2cd0*/  IMAD.X R7, R13, 0x1, R47, P0 ;  /* 0x000000010d077824 */ /* 0x000fca00000e062f */
[----:B------:R2:W5:Y:S03]  /*2ce0*/  LDG.E.LTC128B.U16 R36, desc[UR36][R6.64] ;  /* 0x0000002406247981 */ /* 0x000566000c1e1520 */
.L_x_41:
[----:B------:R-:W-:Y:S05]  /*2cf0*/  BSYNC B1 ;  /* 0x0000000000017941 */ /* 0x000fea0003800000 */
.L_x_40:
[----:B-----5:R-:W-:Y:S01]  /*2d00*/  HADD2.F32 R3, -RZ, R36.H0_H0 ;  /* 0x20000024ff037230 */ /* 0x020fe20000004100 */
[----:B-12---:R-:W-:Y:S01]  /*2d10*/  IADD3 R6, P3, R14, R41, RZ ;  /* 0x000000290e067210 */ /* 0x006fe20007f7e0ff */
[----:B------:R-:W-:Y:S01]  /*2d20*/  BSSY B1, `(.L_x_42) ;  /* 0x000000b000017945 */ /* 0x000fe20003800000 */
[----:B------:R-:W-:Y:S02]  /*2d30*/  ISETP.GT.AND P0, PT, R2, 0x1, P1 ;  /* 0x000000010200780c */ /* 0x000fe40000f04270 */
[----:B------:R-:W-:Y:S01]  /*2d40*/  FMUL R3, R3, R34 ;  /* 0x0000002203037220 */ /* 0x000fe20000400000 */
[----:B------:R-:W-:Y:S01]  /*2d50*/  IMAD.X R7, R15, 0x1, R43, P3 ;  /* 0x000000010f077824 */ /* 0x000fe200018e062b */
[----:B------:R-:W-:Y:S02]  /*2d60*/  IADD3 R8, P1, R39, R12, RZ ;  /* 0x0000000c27087210 */ /* 0x000fe40007f3e0ff */
[----:B------:R-:W-:-:S03]  /*2d70*/  FFMA R3, R24, R23, R3 ;  /* 0x0000001718037223 */ /* 0x000fc60000000003 */
[----:B------:R-:W-:Y:S02]  /*2d80*/  IMAD.X R9, R13, 0x1, R47, P1 ;  /* 0x000000010d097824 */ /* 0x000fe400008e062f */
[----:B------:R-:W-:-:S05]  /*2d90*/  F2FP.F16.F32.PACK_AB R3, RZ, R3 ;  /* 0x00000003ff03723e */ /* 0x000fca00000000ff */
[----:B------:R1:W-:Y:S01]  /*2da0*/  @P2 STG.E.U16 desc[UR36][R6.64], R3 ;  /* 0x0000000306002986 */ /* 0x0003e2000c101524 */
[----:B------:R-:W-:Y:S05]  /*2db0*/  @!P0 BRA `(.L_x_43) ;  /* 0x0000000000048947 */ /* 0x000fea0003800000 */
[----:B------:R2:W5:Y:S02]  /*2dc0*/  LDG.E.LTC128B.U16 R36, desc[UR36][R8.64] ;  /* 0x0000002408247981 */ /* 0x000564000c1e1520 */
.L_x_43:
[----:B------:R-:W-:Y:S05]  /*2dd0*/  BSYNC B1 ;  /* 0x0000000000017941 */ /* 0x000fea0003800000 */
.L_x_42:
[----:B-1---5:R-:W-:Y:S01]  /*2de0*/  HADD2.F32 R3, -RZ, R36.H0_H0 ;  /* 0x20000024ff037230 */ /* 0x022fe20000004100 */
[----:B------:R-:W-:Y:S01]  /*2df0*/  ISETP.GT.AND P1, PT, R40, 0x108, PT ;  /* 0x000001082800780c */ /* 0x000fe20003f24270 */
[----:B------:R-:W-:Y:S03]  /*2e00*/  BSSY B1, `(.L_x_44) ;  /* 0x000000c000017945 */ /* 0x000fe60003800000 */
[----:B------:R-:W-:Y:S01]  /*2e10*/  FMUL R6, R3, R34 ;  /* 0x0000002203067220 */ /* 0x000fe20000400000 */
[----:B------:R-:W-:-:S03]  /*2e20*/  ISETP.GT.AND P3, PT, R2, RZ, P1 ;  /* 0x000000ff0200720c */ /* 0x000fc60000f64270 */
[----:B------:R-:W-:Y:S01]  /*2e30*/  FFMA R25, R25, R23, R6 ;  /* 0x0000001719197223 */ /* 0x000fe20000000006 */
[----:B------:R-:W-:-:S04]  /*2e40*/  IADD3 R6, P2, R37, R14, RZ ;  /* 0x0000000e25067210 */ /* 0x000fc80007f5e0ff */
[----:B------:R-:W-:Y:S01]  /*2e50*/  F2FP.F16.F32.PACK_AB R25, RZ, R25 ;  /* 0x00000019ff19723e */ /* 0x000fe200000000ff */
[----:B------:R-:W-:-:S05]  /*2e60*/  IMAD.X R7, R15, 0x1, R43, P2 ;  /* 0x000000010f077824 */ /* 0x000fca00010e062b */
[----:B------:R1:W-:Y:S01]  /*2e70*/  @P0 STG.E.U16 desc[UR36][R6.64], R25 ;  /* 0x0000001906000986 */ /* 0x0003e2000c101524 */
[----:B------:R-:W-:Y:S05]  /*2e80*/  @!P3 BRA `(.L_x_45) ;  /* 0x00000000000cb947 */ /* 0x000fea0003800000 */
[----:B-1----:R-:W-:-:S05]  /*2e90*/  IADD3 R6, P0, R20, R45, RZ ;  /* 0x0000002d14067210 */ /* 0x002fca0007f1e0ff */
[----:B------:R-:W-:-:S05]  /*2ea0*/  IMAD.X R7, R21, 0x1, R47, P0 ;  /* 0x0000000115077824 */ /* 0x000fca00000e062f */
[----:B------:R3:W5:Y:S03]  /*2eb0*/  LDG.E.LTC128B.U16 R36, desc[UR36][R6.64] ;  /* 0x0000002406247981 */ /* 0x000766000c1e1520 */
.L_x_45:
[----:B------:R-:W-:Y:S05]  /*2ec0*/  BSYNC B1 ;  /* 0x0000000000017941 */ /* 0x000fea0003800000 */
.L_x_44:
[----:B-----5:R-:W-:Y:S01]  /*2ed0*/  HADD2.F32 R3, -RZ, R36.H0_H0 ;  /* 0x20000024ff037230 */ /* 0x020fe20000004100 */
[----:B------:R-:W-:Y:S01]  /*2ee0*/  ISETP.GT.AND P1, PT, R2, 0x1, P1 ;  /* 0x000000010200780c */ /* 0x000fe20000f24270 */
[----:B------:R-:W-:Y:S01]  /*2ef0*/  BSSY B1, `(.L_x_46) ;  /* 0x000000b000017945 */ /* 0x000fe20003800000 */
[----:B-1-3--:R-:W-:Y:S02]  /*2f00*/  IADD3 R6, P0, R4, R41, RZ ;  /* 0x0000002904067210 */ /* 0x00afe40007f1e0ff */
[----:B------:R-:W-:-:S03]  /*2f10*/  FMUL R3, R3, R34 ;  /* 0x0000002203037220 */ /* 0x000fc60000400000 */
[----:B------:R-:W-:Y:S02]  /*2f20*/  IMAD.X R7, R5, 0x1, R43, P0 ;  /* 0x0000000105077824 */ /* 0x000fe400000e062b */
[----:B------:R-:W-:Y:S01]  /*2f30*/  FFMA R3, R26, R23, R3 ;  /* 0x000000171a037223 */ /* 0x000fe20000000003 */
[----:B------:R-:W-:-:S04]  /*2f40*/  IADD3 R2, P0, R20, R39, RZ ;  /* 0x0000002714027210 */ /* 0x000fc80007f1e0ff */
[----:B------:R-:W-:-:S05]  /*2f50*/  F2FP.F16.F32.PACK_AB R3, RZ, R3 ;  /* 0x00000003ff03723e */ /* 0x000fca00000000ff */
[----:B------:R1:W-:Y:S02]  /*2f60*/  @P3 STG.E.U16 desc[UR36][R6.64], R3 ;  /* 0x0000000306003986 */ /* 0x0003e4000c101524 */
[----:B-1----:R-:W-:Y:S01]  /*2f70*/  IMAD.X R3, R21, 0x1, R47, P0 ;  /* 0x0000000115037824 */ /* 0x002fe200000e062f */
[----:B------:R-:W-:Y:S06]  /*2f80*/  @!P1 BRA `(.L_x_47) ;  /* 0x0000000000049947 */ /* 0x000fec0003800000 */
[----:B------:R1:W5:Y:S02]  /*2f90*/  LDG.E.LTC128B.U16 R36, desc[UR36][R2.64] ;  /* 0x0000002402247981 */ /* 0x000364000c1e1520 */
.L_x_47:
[----:B------:R-:W-:Y:S05]  /*2fa0*/  BSYNC B1 ;  /* 0x0000000000017941 */ /* 0x000fea0003800000 */
.L_x_46:
[----:B------:R-:W-:Y:S05]  /*2fb0*/  @!P1 BRA `(.L_x_48) ;  /* 0x0000000400509947 */ /* 0x000fea0003800000 */
[----:B-1---5:R-:W-:-:S05]  /*2fc0*/  HADD2.F32 R3, -RZ, R36.H0_H0 ;  /* 0x20000024ff037230 */ /* 0x022fca0000004100 */
[----:B------:R-:W-:-:S04]  /*2fd0*/  FMUL R2, R3, R34 ;  /* 0x0000002203027220 */ /* 0x000fc80000400000 */
[----:B------:R-:W-:Y:S01]  /*2fe0*/  FFMA R27, R27, R23, R2 ;  /* 0x000000171b1b7223 */ /* 0x000fe20000000002 */
[----:B------:R-:W-:-:S04]  /*2ff0*/  IADD3 R2, P0, R4, R37, RZ ;  /* 0x0000002504027210 */ /* 0x000fc80007f1e0ff */
[----:B------:R-:W-:Y:S01]  /*3000*/  F2FP.F16.F32.PACK_AB R27, RZ, R27 ;  /* 0x0000001bff1b723e */ /* 0x000fe200000000ff */
[----:B------:R-:W-:-:S05]  /*3010*/  IMAD.X R3, R5, 0x1, R43, P0 ;  /* 0x0000000105037824 */ /* 0x000fca00000e062b */
[----:B------:R3:W-:Y:S01]  /*3020*/  STG.E.U16 desc[UR36][R2.64], R27 ;  /* 0x0000001b02007986 */ /* 0x0007e2000c101524 */
[----:B------:R-:W-:Y:S05]  /*3030*/  BRA `(.L_x_48) ;  /* 0x0000000400307947 */ /* 0x000fea0003800000 */
.L_x_29:
[----:B------:R-:W-:Y:S01]  /*3040*/  ULDC.64 UR4, c[0x0][0x5c0] ;  /* 0x0001700000047ab9 */ /* 0x000fe20000000a00 */
[-C--:B------:R-:W-:Y:S01]  /*3050*/  FMUL R36, R36, R23.reuse ;  /* 0x0000001724247220 */ /* 0x080fe20000400000 */
[----:B------:R-:W-:Y:S01]  /*3060*/  LEA R4, P1, R14, UR4, 0x1 ;  /* 0x000000040e047c11 */ /* 0x000fe2000f8208ff */
[-C--:B------:R-:W-:Y:S01]  /*3070*/  FMUL R37, R37, R23.reuse ;  /* 0x0000001725257220 */ /* 0x080fe20000400000 */
[----:B------:R-:W-:Y:S01]  /*3080*/  ISETP.GT.AND P2, PT, R40, 0x8, PT ;  /* 0x000000082800780c */ /* 0x000fe20003f44270 */
[-C--:B------:R-:W-:Y:S01]  /*3090*/  FMUL R38, R38, R23.reuse ;  /* 0x0000001726267220 */ /* 0x080fe20000400000 */
[----:B------:R-:W-:Y:S01]  /*30a0*/  F2FP.F16.F32.PACK_AB R36, RZ, R36 ;  /* 0x00000024ff24723e */ /* 0x000fe200000000ff */
[----:B------:R-:W-:Y:S01]  /*30b0*/  IMAD.SHL.U32 R15, R48, 0x100, RZ ;  /* 0x00000100300f7824 */ /* 0x000fe200078e00ff */
[----:B------:R-:W-:Y:S01]  /*30c0*/  LEA.HI.X R5, R14, UR5, R55, 0x1, P1 ;  /* 0x000000050e057c11 */ /* 0x000fe200088f0c37 */
[-C--:B------:R-:W-:Y:S01]  /*30d0*/  FMUL R39, R39, R23.reuse ;  /* 0x0000001727277220 */ /* 0x080fe20000400000 */
[----:B------:R-:W-:Y:S01]  /*30e0*/  ISETP.GT.AND P1, PT, R2, 0x1, P0 ;  /* 0x000000010200780c */ /* 0x000fe20000724270 */
[-C--:B------:R-:W-:Y:S01]  /*30f0*/  FMUL R28, R28, R23.reuse ;  /* 0x000000171c1c7220 */ /* 0x080fe20000400000 */
[----:B------:R-:W-:Y:S01]  /*3100*/  ISETP.GT.AND P4, PT, R2, RZ, P2 ;  /* 0x000000ff0200720c */ /* 0x000fe20001784270 */
[----:B------:R-:W-:Y:S01]  /*3110*/  @P3 STG.E.U16 desc[UR36][R4.64], R36 ;  /* 0x0000002404003986 */ /* 0x000fe2000c101524 */
[----:B------:R-:W-:Y:S01]  /*3120*/  LEA R6, P3, R48, R4, 0x4 ;  /* 0x0000000430067211 */ /* 0x000fe200078620ff */
[----:B------:R-:W-:Y:S01]  /*3130*/  FMUL R29, R29, R23 ;  /* 0x000000171d1d7220 */ /* 0x000fe20000400000 */
[----:B------:R-:W-:Y:S01]  /*3140*/  F2FP.F16.F32.PACK_AB R37, RZ, R37 ;  /* 0x00000025ff25723e */ /* 0x000fe200000000ff */
[-C--:B------:R-:W-:Y:S01]  /*3150*/  FMUL R30, R30, R23.reuse ;  /* 0x000000171e1e7220 */ /* 0x080fe20000400000 */
[----:B------:R-:W-:Y:S01]  /*3160*/  F2FP.F16.F32.PACK_AB R38, RZ, R38 ;  /* 0x00000026ff26723e */ /* 0x000fe200000000ff */
[----:B------:R-:W-:Y:S01]  /*3170*/  FMUL R31, R31, R23 ;  /* 0x000000171f1f7220 */ /* 0x000fe20000400000 */
[--C-:B------:R-:W-:Y:S01]  /*3180*/  LEA.HI.X R7, R48, R5, R49.reuse, 0x4, P3 ;  /* 0x0000000530077211 */ /* 0x100fe200018f2431 */
[-C--:B------:R-:W-:Y:S01]  /*3190*/  FMUL R24, R24, R23.reuse ;  /* 0x0000001718187220 */ /* 0x080fe20000400000 */
[----:B------:R-:W-:Y:S01]  /*31a0*/  ISETP.GT.AND P3, PT, R40, 0x80, PT ;  /* 0x000000802800780c */ /* 0x000fe20003f64270 */
[----:B------:R0:W-:Y:S01]  /*31b0*/  @P1 STG.E.U16 desc[UR36][R4.64+0x2], R37 ;  /* 0x0000022504001986 */ /* 0x0001e2000c101524 */
[----:B------:R-:W-:Y:S01]  /*31c0*/  ISETP.GT.AND P0, PT, R2, 0x1, P2 ;  /* 0x000000010200780c */ /* 0x000fe20001704270 */
[-C--:B------:R-:W-:Y:S01]  /*31d0*/  FMUL R25, R25, R23.reuse ;  /* 0x0000001719197220 */ /* 0x080fe20000400000 */
[----:B------:R-:W-:Y:S01]  /*31e0*/  SHF.L.U64.HI R49, R48, 0x8, R49 ;  /* 0x0000000830317819 */ /* 0x000fe20000010231 */
[----:B------:R-:W-:Y:S01]  /*31f0*/  @P4 STG.E.U16 desc[UR36][R6.64], R38 ;  /* 0x0000002606004986 */ /* 0x000fe2000c101524 */
[----:B------:R-:W-:Y:S01]  /*3200*/  ISETP.GT.AND P4, PT, R2, RZ, P3 ;  /* 0x000000ff0200720c */ /* 0x000fe20001f84270 */
[-C--:B------:R-:W-:Y:S01]  /*3210*/  FMUL R26, R26, R23.reuse ;  /* 0x000000171a1a7220 */ /* 0x080fe20000400000 */
[----:B------:R-:W-:Y:S01]  /*3220*/  IADD3 R8, P5, R15, R4, RZ ;  /* 0x000000040f087210 */ /* 0x000fe20007fbe0ff */
[----:B------:R-:W-:Y:S01]  /*3230*/  FMUL R27, R27, R23 ;  /* 0x000000171b1b7220 */ /* 0x000fe20000400000 */
[----:B------:R-:W-:-:S02]  /*3240*/  F2FP.F16.F32.PACK_AB R39, RZ, R39 ;  /* 0x00000027ff27723e */ /* 0x000fc400000000ff */
[----:B------:R-:W-:Y:S01]  /*3250*/  F2FP.F16.F32.PACK_AB R28, RZ, R28 ;  /* 0x0000001cff1c723e */ /* 0x000fe200000000ff */
[----:B------:R-:W-:Y:S01]  /*3260*/  IMAD.X R9, R49, 0x1, R5, P5 ;  /* 0x0000000131097824 */ /* 0x000fe200028e0605 */
[----:B------:R-:W-:Y:S01]  /*3270*/  LOP3.LUT R21, R15, 0x2, RZ, 0xfc, !PT ;  /* 0x000000020f157812 */ /* 0x000fe200078efcff */
[----:B------:R1:W-:Y:S01]  /*3280*/  @P0 STG.E.U16 desc[UR36][R6.64+0x2], R39 ;  /* 0x0000022706000986 */ /* 0x0003e2000c101524 */
[----:B------:R-:W-:Y:S02]  /*3290*/  ISETP.GT.AND P1, PT, R40, 0x88, PT ;  /* 0x000000882800780c */ /* 0x000fe40003f24270 */
[C---:B------:R-:W-:Y:S01]  /*32a0*/  ISETP.GT.AND P3, PT, R2.reuse, 0x1, P3 ;  /* 0x000000010200780c */ /* 0x040fe20001f64270 */
[----:B------:R2:W-:Y:S01]  /*32b0*/  @P4 STG.E.U16 desc[UR36][R8.64], R28 ;  /* 0x0000001c08004986 */ /* 0x0005e2000c101524 */
[----:B0-----:R-:W-:Y:S02]  /*32c0*/  IADD3 R4, P4, R21, R4, RZ ;  /* 0x0000000415047210 */ /* 0x001fe40007f9e0ff */
[----:B------:R-:W-:-:S02]  /*32d0*/  ISETP.GT.AND P5, PT, R2, RZ, P1 ;  /* 0x000000ff0200720c */ /* 0x000fc40000fa4270 */
[----:B------:R-:W-:Y:S01]  /*32e0*/  F2FP.F16.F32.PACK_AB R29, RZ, R29 ;  /* 0x0000001dff1d723e */ /* 0x000fe200000000ff */
[----:B------:R-:W-:Y:S01]  /*32f0*/  IMAD.X R5, R49, 0x1, R5, P4 ;  /* 0x0000000131057824 */ /* 0x000fe200020e0605 */
[----:B------:R-:W-:Y:S02]  /*3300*/  IADD3 R10, P4, R15, R6, RZ ;  /* 0x000000060f0a7210 */ /* 0x000fe40007f9e0ff */
[----:B------:R-:W-:Y:S02]  /*3310*/  F2FP.F16.F32.PACK_AB R30, RZ, R30 ;  /* 0x0000001eff1e723e */ /* 0x000fe400000000ff */
[----:B------:R-:W-:Y:S01]  /*3320*/  ISETP.GT.AND P2, PT, R40, 0x100, PT ;  /* 0x000001002800780c */ /* 0x000fe20003f44270 */
[----:B------:R-:W-:Y:S01]  /*3330*/  IMAD.X R11, R49, 0x1, R7, P4 ;  /* 0x00000001310b7824 */ /* 0x000fe200020e0607 */
[----:B-1----:R-:W-:Y:S01]  /*3340*/  IADD3 R6, P4, R21, R6, RZ ;  /* 0x0000000615067210 */ /* 0x002fe20007f9e0ff */
[----:B------:R4:W-:Y:S01]  /*3350*/  @P3 STG.E.U16 desc[UR36][R4.64], R29 ;  /* 0x0000001d04003986 */ /* 0x0009e2000c101524 */
[----:B------:R-:W-:-:S02]  /*3360*/  IADD3 R12, P3, R15, R8, RZ ;  /* 0x000000080f0c7210 */ /* 0x000fc40007f7e0ff */
[----:B------:R-:W-:Y:S01]  /*3370*/  ISETP.GT.AND P0, PT, R40, 0x108, PT ;  /* 0x000001082800780c */ /* 0x000fe20003f04270 */
[----:B------:R-:W-:Y:S01]  /*3380*/  IMAD.X R7, R49, 0x1, R7, P4 ;  /* 0x0000000131077824 */ /* 0x000fe200020e0607 */
[----:B--2---:R-:W-:Y:S01]  /*3390*/  IADD3 R8, P4, R21, R8, RZ ;  /* 0x0000000815087210 */ /* 0x004fe20007f9e0ff */
[----:B------:R4:W-:Y:S01]  /*33a0*/  @P5 STG.E.U16 desc[UR36][R10.64], R30 ;  /* 0x0000001e0a005986 */ /* 0x0009e2000c101524 */
[----:B------:R-:W-:Y:S01]  /*33b0*/  IADD3 R14, P5, R15, R10, RZ ;  /* 0x0000000a0f0e7210 */ /* 0x000fe20007fbe0ff */
[C-C-:B------:R-:W-:Y:S01]  /*33c0*/  IMAD.X R13, R49.reuse, 0x1, R9.reuse, P3 ;  /* 0x00000001310d7824 */ /* 0x140fe200018e0609 */
[C---:B------:R-:W-:Y:S01]  /*33d0*/  ISETP.GT.AND P1, PT, R2.reuse, 0x1, P1 ;  /* 0x000000010200780c */ /* 0x040fe20000f24270 */
[C---:B------:R-:W-:Y:S01]  /*33e0*/  IMAD.X R9, R49.reuse, 0x1, R9, P4 ;  /* 0x0000000131097824 */ /* 0x040fe200020e0609 */
[C---:B------:R-:W-:Y:S01]  /*33f0*/  ISETP.GT.AND P4, PT, R2.reuse, RZ, P2 ;  /* 0x000000ff0200720c */ /* 0x040fe20001784270 */
[----:B------:R-:W-:Y:S01]  /*3400*/  IMAD.X R15, R49, 0x1, R11, P5 ;  /* 0x00000001310f7824 */ /* 0x000fe200028e060b */
[----:B------:R-:W-:-:S02]  /*3410*/  ISETP.GT.AND P2, PT, R2, 0x1, P2 ;  /* 0x000000010200780c */ /* 0x000fc40001744270 */
[C---:B------:R-:W-:Y:S02]  /*3420*/  ISETP.GT.AND P5, PT, R2.reuse, RZ, P0 ;  /* 0x000000ff0200720c */ /* 0x040fe400007a4270 */
[----:B------:R-:W-:Y:S02]  /*3430*/  ISETP.GT.AND P0, PT, R2, 0x1, P0 ;  /* 0x000000010200780c */ /* 0x000fe40000704270 */
[----:B------:R-:W-:Y:S02]  /*3440*/  IADD3 R20, P3, R21, R10, RZ ;  /* 0x0000000a15147210 */ /* 0x000fe40007f7e0ff */
[----:B------:R-:W-:Y:S02]  /*3450*/  F2FP.F16.F32.PACK_AB R31, RZ, R31 ;  /* 0x0000001fff1f723e */ /* 0x000fe400000000ff */
[----:B------:R-:W-:Y:S01]  /*3460*/  F2FP.F16.F32.PACK_AB R24, RZ, R24 ;  /* 0x00000018ff18723e */ /* 0x000fe200000000ff */
[----:B------:R-:W-:Y:S01]  /*3470*/  IMAD.X R21, R49, 0x1, R11, P3 ;  /* 0x0000000131157824 */ /* 0x000fe200018e060b */
[----:B------:R-:W-:Y:S01]  /*3480*/  F2FP.F16.F32.PACK_AB R25, RZ, R25 ;  /* 0x00000019ff19723e */ /* 0x000fe200000000ff */
[----:B------:R4:W-:Y:S01]  /*3490*/  @P1 STG.E.U16 desc[UR36][R6.64], R31 ;  /* 0x0000001f06001986 */ /* 0x0009e2000c101524 */
[----:B------:R-:W-:-:S02]  /*34a0*/  F2FP.F16.F32.PACK_AB R26, RZ, R26 ;  /* 0x0000001aff1a723e */ /* 0x000fc400000000ff */
[----:B------:R-:W-:Y:S01]  /*34b0*/  F2FP.F16.F32.PACK_AB R27, RZ, R27 ;  /* 0x0000001bff1b723e */ /* 0x000fe200000000ff */
[----:B------:R4:W-:Y:S04]  /*34c0*/  @P4 STG.E.U16 desc[UR36][R12.64], R24 ;  /* 0x000000180c004986 */ /* 0x0009e8000c101524 */
[----:B------:R4:W-:Y:S04]  /*34d0*/  @P2 STG.E.U16 desc[UR36][R8.64], R25 ;  /* 0x0000001908002986 */ /* 0x0009e8000c101524 */
[----:B------:R4:W-:Y:S04]  /*34e0*/  @P5 STG.E.U16 desc[UR36][R14.64], R26 ;  /* 0x0000001a0e005986 */ /* 0x0009e8000c101524 */
[----:B------:R4:W-:Y:S02]  /*34f0*/  @P0 STG.E.U16 desc[UR36][R20.64], R27 ;  /* 0x0000001b14000986 */ /* 0x0009e4000c101524 */
.L_x_48:
[----:B------:R-:W-:Y:S05]  /*3500*/  BSYNC B0 ;  /* 0x0000000000007941 */ /* 0x000fea0003800000 */
.L_x_28:
[----:B------:R-:W-:Y:S01]  /*3510*/  ULDC UR4, c[0x0][0xc] ;  /* 0x0000030000047ab9 */ /* 0x000fe20000000800 */
[----:B------:R-:W-:Y:S01]  /*3520*/  ULDC UR5, c[0x0][0x10] ;  /* 0x0000040000057ab9 */ /* 0x000fe20000000800 */
[----:B-1-3--:R-:W1:Y:S01]  /*3530*/  LDC R3, c[0x0][0x14] ;  /* 0x00000500ff037b82 */ /* 0x00ae620000000800 */
[----:B------:R-:W-:Y:S01]  /*3540*/  UIMAD.WIDE.U32 UR4, UR4, UR5, URZ ;  /* 0x00000005040472a5 */ /* 0x000fe2000f8e003f */
[----:B------:R-:W-:Y:S01]  /*3550*/  PRMT R2, RZ, 0x7610, R2 ;  /* 0x00007610ff027816 */ /* 0x000fe20000000002 */
[----:B------:R-:W-:Y:S02]  /*3560*/  IMAD.MOV.U32 R40, RZ, RZ, -0x1 ;  /* 0xffffffffff287424 */ /* 0x000fe400078e00ff */
[----:B------:R-:W-:Y:S02]  /*3570*/  IMAD.MOV.U32 R41, RZ, RZ, -0x1 ;  /* 0xffffffffff297424 */ /* 0x000fe400078e00ff */
[----:B-1----:R-:W-:-:S04]  /*3580*/  IMAD.WIDE.U32 R16, R3, UR4, R16 ;  /* 0x0000000403107c25 */ /* 0x002fc8000f8e0010 */
[----:B------:R-:W-:Y:S01]  /*3590*/  IMAD R3, R3, UR5, RZ ;  /* 0x0000000503037c24 */ /* 0x000fe2000f8e02ff */
[----:B------:R-:W-:Y:S02]  /*35a0*/  ULDC.64 UR4, c[0x0][0x650] ;  /* 0x0001940000047ab9 */ /* 0x000fe40000000a00 */
[----:B------:R-:W-:Y:S01]  /*35b0*/  ISETP.GE.U32.AND P0, PT, R16, UR4, PT ;  /* 0x0000000410007c0c */ /* 0x000fe2000bf06070 */
[----:B------:R-:W-:-:S05]  /*35c0*/  IMAD.IADD R17, R17, 0x1, R3 ;  /* 0x0000000111117824 */ /* 0x000fca00078e0203 */
[----:B------:R-:W-:-:S13]  /*35d0*/  ISETP.GE.U32.AND.EX P0, PT, R17, UR5, PT, P0 ;  /* 0x0000000511007c0c */ /* 0x000fda000bf06100 */
[----:B------:R-:W-:Y:S05]  /*35e0*/  @P0 BRA `(.L_x_49) ;  /* 0x0000000400640947 */ /* 0x000fea0003800000 */
[----:B----4-:R-:W1:Y:S01]  /*35f0*/  S2R R10, SR_CTAID.X ;  /* 0x00000000000a7919 */ /* 0x010e620000002500 */
[----:B--2---:R-:W2:Y:S01]  /*3600*/  LDC.64 R8, c[0x0][0x628] ;  /* 0x00018a00ff087b82 */ /* 0x004ea20000000a00 */
[----:B------:R-:W-:Y:S01]  /*3610*/  ULDC UR4, c[0x0][0x150] ;  /* 0x0000540000047ab9 */ /* 0x000fe20000000800 */
[----:B------:R-:W-:Y:S01]  /*3620*/  IMAD.MOV.U32 R6, RZ, RZ, R16 ;  /* 0x000000ffff067224 */ /* 0x000fe200078e0010 */
[----:B0-----:R-:W0:Y:S01]  /*3630*/  S2R R20, SR_CTAID.Y ;  /* 0x0000000000147919 */ /* 0x001e220000002600 */
[----:B------:R-:W-:-:S04]  /*3640*/  IMAD.MOV.U32 R7, RZ, RZ, R17 ;  /* 0x000000ffff077224 */ /* 0x000fc800078e0011 */
[----:B------:R-:W3:Y:S08]  /*3650*/  LDC R15, c[0x0][0x144] ;  /* 0x00005100ff0f7b82 */ /* 0x000ef00000000800 */
[----:B------:R-:W4:Y:S08]  /*3660*/  LDC R0, c[0x0][0x630] ;  /* 0x00018c00ff007b82 */ /* 0x000f300000000800 */
[----:B------:R-:W0:Y:S01]  /*3670*/  LDC.64 R12, c[0x0][0x620] ;  /* 0x00018800ff0c7b82 */ /* 0x000e220000000a00 */
[----:B--2---:R-:W-:-:S04]  /*3680*/  ISETP.NE.U32.AND P0, PT, R8, RZ, PT ;  /* 0x000000ff0800720c */ /* 0x004fc80003f05070 */
[----:B------:R-:W-:Y:S02]  /*3690*/  ISETP.NE.AND.EX P0, PT, R9, RZ, PT, P0 ;  /* 0x000000ff0900720c */ /* 0x000fe40003f05300 */
[----:B-1----:R-:W-:-:S05]  /*36a0*/  I2FP.F32.U32 R2, R10 ;  /* 0x0000000a00027245 */ /* 0x002fca0000201000 */
[----:B------:R-:W-:-:S04]  /*36b0*/  FMUL R2, R2, UR4 ;  /* 0x0000000402027c20 */ /* 0x000fc80008400000 */
[----:B------:R1:W2:Y:S02]  /*36c0*/  F2I.U32.TRUNC.NTZ R14, R2 ;  /* 0x00000002000e7305 */ /* 0x0002a4000020f000 */
[----:B---34-:R-:W-:Y:S05]  /*36d0*/  @!P0 BRA `(.L_x_50) ;  /* 0x0000000000288947 */ /* 0x018fea0003800000 */
[----:B------:R-:W3:Y:S02]  /*36e0*/  LDC R3, c[0x0][0x634] ;  /* 0x00018d00ff037b82 */ /* 0x000ee40000000800 */
[----:B---3--:R-:W-:-:S05]  /*36f0*/  IADD3 R7, P0, R16, R3, RZ ;  /* 0x0000000310077210 */ /* 0x008fca0007f1e0ff */
[----:B------:R-:W-:-:S04]  /*3700*/  IMAD.X R11, RZ, RZ, R17, P0 ;  /* 0x000000ffff0b7224 */ /* 0x000fc800000e0611 */
[----:B-1----:R-:W-:-:S04]  /*3710*/  IMAD.WIDE.U32 R2, R11, R8, RZ ;  /* 0x000000080b027225 */ /* 0x002fc800078e00ff */
[----:B------:R-:W-:-:S04]  /*3720*/  IMAD.WIDE.U32 R4, P0, R7, R9, R2 ;  /* 0x0000000907047225 */ /* 0x000fc80007800002 */
[----:B------:R-:W-:-:S04]  /*3730*/  IMAD.WIDE.U32 R2, R7, R8, RZ ;  /* 0x0000000807027225 */ /* 0x000fc800078e00ff */
[----:B------:R-:W-:Y:S01]  /*3740*/  IMAD.X R7, RZ, RZ, RZ, P0 ;  /* 0x000000ffff077224 */ /* 0x000fe200000e06ff */
[----:B------:R-:W-:Y:S01]  /*3750*/  IADD3 RZ, P0, R3, R4, RZ ;  /* 0x0000000403ff7210 */ /* 0x000fe20007f1e0ff */
[----:B------:R-:W-:-:S04]  /*3760*/  IMAD.MOV.U32 R6, RZ, RZ, R5 ;  /* 0x000000ffff067224 */ /* 0x000fc800078e0005 */
[----:B------:R-:W-:-:S08]  /*3770*/  IMAD.WIDE.U32.X R6, R11, R9, R6, P0 ;  /* 0x000000090b067225 */ /* 0x000fd000000e0406 */
.L_x_50:
[----:B------:R-:W3:Y:S01]  /*3780*/  LDC.64 R26, c[0x0][0x640] ;  /* 0x00019000ff1a7b82 */ /* 0x000ee20000000a00 */
[-CC-:B------:R-:W-:Y:S01]  /*3790*/  SHF.R.U64 R41, R6, R0.reuse, R7.reuse ;  /* 0x0000000006297219 */ /* 0x180fe20000001207 */
[----:B--2---:R-:W-:Y:S01]  /*37a0*/  IMAD.MOV R14, RZ, RZ, -R14 ;  /* 0x000000ffff0e7224 */ /* 0x004fe200078e0a0e */
[----:B------:R-:W-:Y:S01]  /*37b0*/  SHF.R.U32.HI R0, RZ, R0, R7 ;  /* 0x00000000ff007219 */ /* 0x000fe20000011607 */
[----:B------:R-:W-:Y:S01]  /*37c0*/  ULDC UR4, c[0x0][0x154] ;  /* 0x0000550000047ab9 */ /* 0x000fe20000000800 */
[----:B------:R-:W-:Y:S01]  /*37d0*/  IADD3 R5, P0, RZ, -R41, RZ ;  /* 0x80000029ff057210 */ /* 0x000fe20007f1e0ff */
[----:B------:R-:W-:Y:S02]  /*37e0*/  IMAD R15, R15, R14, R10 ;  /* 0x0000000e0f0f7224 */ /* 0x000fe400078e020a */
[----:B------:R-:W2:Y:S01]  /*37f0*/  LDC R4, c[0x0][0x618] ;  /* 0x00018600ff047b82 */ /* 0x000ea20000000800 */
[----:B------:R-:W-:Y:S02]  /*3800*/  IMAD.MOV.U32 R7, RZ, RZ, 0x1 ;  /* 0x00000001ff077424 */ /* 0x000fe400078e00ff */
[----:B------:R-:W-:-:S04]  /*3810*/  IMAD.X R3, RZ, RZ, ~R0, P0 ;  /* 0x000000ffff037224 */ /* 0x000fc800000e0e00 */
[-C--:B0-----:R-:W-:Y:S01]  /*3820*/  IMAD R0, R3, R12.reuse, RZ ;  /* 0x0000000c03007224 */ /* 0x081fe200078e02ff */
[----:B------:R-:W0:Y:S01]  /*3830*/  LDC R6, c[0x0][0x608] ;  /* 0x00018200ff067b82 */ /* 0x000e220000000800 */
[----:B-1----:R-:W-:-:S04]  /*3840*/  IMAD.WIDE.U32 R2, R5, R12, R16 ;  /* 0x0000000c05027225 */ /* 0x002fc800078e0010 */
[----:B------:R-:W-:Y:S01]  /*3850*/  IMAD R5, R5, R13, R0 ;  /* 0x0000000d05057224 */ /* 0x000fe200078e0200 */
[----:B------:R-:W-:Y:S02]  /*3860*/  I2FP.F32.U32 R0, R20 ;  /* 0x0000001400007245 */ /* 0x000fe40000201000 */
[----:B------:R-:W1:Y:S01]  /*3870*/  LDC R24, c[0x0][0x658] ;  /* 0x00019600ff187b82 */ /* 0x000e620000000800 */
[----:B------:R-:W-:Y:S01]  /*3880*/  IMAD.IADD R3, R3, 0x1, R5 ;  /* 0x0000000103037824 */ /* 0x000fe200078e0205 */
[----:B---3--:R-:W-:Y:S01]  /*3890*/  ISETP.NE.U32.AND P0, PT, R26, RZ, PT ;  /* 0x000000ff1a00720c */ /* 0x008fe20003f05070 */
[----:B------:R-:W-:Y:S01]  /*38a0*/  FMUL R0, R0, UR4 ;  /* 0x0000000400007c20 */ /* 0x000fe20008400000 */
[----:B------:R-:W-:Y:S02]  /*38b0*/  IMAD.MOV.U32 R5, RZ, RZ, -0x1 ;  /* 0xffffffffff057424 */ /* 0x000fe400078e00ff */
[----:B------:R-:W-:Y:S01]  /*38c0*/  ISETP.NE.AND.EX P0, PT, R27, RZ, PT, P0 ;  /* 0x000000ff1b00720c */ /* 0x000fe20003f05300 */
[----:B------:R3:W4:Y:S01]  /*38d0*/  F2I.U32.TRUNC.NTZ R12, R0 ;  /* 0x00000000000c7305 */ /* 0x000722000020f000 */
[----:B------:R-:W3:Y:S01]  /*38e0*/  LDC R13, c[0x0][0x148] ;  /* 0x00005200ff0d7b82 */ /* 0x000ee20000000800 */
[----:B--2---:R-:W-:-:S02]  /*38f0*/  SHF.R.U64 R10, R2, R4, R3 ;  /* 0x00000004020a7219 */ /* 0x004fc40000001203 */
[----:B------:R-:W-:-:S05]  /*3900*/  SHF.R.U32.HI R3, RZ, R4, R3 ;  /* 0x00000004ff037219 */ /* 0x000fca0000011603 */
[----:B------:R-:W2:Y:S01]  /*3910*/  LDC R14, c[0x0][0x600] ;  /* 0x00018000ff0e7b82 */ /* 0x000ea20000000800 */
[-CC-:B0-----:R-:W-:Y:S02]  /*3920*/  SHF.R.U64 R8, R10, R6.reuse, R3.reuse ;  /* 0x000000060a087219 */ /* 0x181fe40000001203 */
[----:B------:R-:W-:-:S05]  /*3930*/  SHF.R.U32.HI R3, RZ, R6, R3 ;  /* 0x00000006ff037219 */ /* 0x000fca0000011603 */
[----:B------:R-:W0:Y:S01]  /*3940*/  LDC R25, c[0x0][0x648] ;  /* 0x00019200ff197b82 */ /* 0x000e220000000800 */
[-CC-:B-1----:R-:W-:Y:S02]  /*3950*/  SHF.R.U64 R11, R8, R24.reuse, R3.reuse ;  /* 0x00000018080b7219 */ /* 0x182fe40000001203 */
[-C--:B------:R-:W-:Y:S02]  /*3960*/  SHF.L.U32 R5, R5, R24.reuse, RZ ;  /* 0x0000001805057219 */ /* 0x080fe400000006ff */
[-C--:B------:R-:W-:Y:S01]  /*3970*/  SHF.R.U32.HI R3, RZ, R24.reuse, R3 ;  /* 0x00000018ff037219 */ /* 0x080fe20000011603 */
[----:B------:R-:W-:Y:S01]  /*3980*/  IMAD.MOV.U32 R2, RZ, RZ, R11 ;  /* 0x000000ffff027224 */ /* 0x000fe200078e000b */
[----:B------:R-:W-:Y:S01]  /*3990*/  SHF.L.U32 R24, R7, R24, RZ ;  /* 0x0000001807187219 */ /* 0x000fe200000006ff */
[----:B------:R-:W1:Y:S01]  /*39a0*/  LDC R28, c[0x0][0x638] ;  /* 0x00018e00ff1c7b82 */ /* 0x000e620000000800 */
[----:B------:R-:W-:-:S07]  /*39b0*/  LOP3.LUT R21, RZ, R5, RZ, 0x33, !PT ;  /* 0x00000005ff157212 */ /* 0x000fce00078e33ff */
[----:B------:R-:W0:Y:S01]  /*39c0*/  LDC R29, c[0x0][0x610] ;  /* 0x00018400ff1d7b82 */ /* 0x000e220000000800 */
[----:B----4-:R-:W-:Y:S05]  /*39d0*/  @!P0 BRA `(.L_x_51) ;  /* 0x0000000000288947 */ /* 0x010fea0003800000 */
[----:B---3--:R-:W3:Y:S02]  /*39e0*/  LDC R0, c[0x0][0x64c] ;  /* 0x00019300ff007b82 */ /* 0x008ee40000000800 */
[----:B---3--:R-:W-:-:S05]  /*39f0*/  IADD3 R7, P0, R11, R0, RZ ;  /* 0x000000000b077210 */ /* 0x008fca0007f1e0ff */
        /* <DEDUP_REMOVED lines=8> */
.L_x_51:
[----:B------:R-:W-:Y:S01]  /*3a80*/  ISETP.NE.AND P0, PT, R19, 0x1, PT ;  /* 0x000000011300780c */ /* 0x000fe20003f05270 */
[----:B--2---:R-:W-:Y:S01]  /*3a90*/  VIADD R5, R14, 0xffffffff ;  /* 0xffffffff0e057836 */ /* 0x004fe20000000000 */
[----:B0--3--:R-:W-:Y:S01]  /*3aa0*/  SHF.R.U64 R0, R2, R25, R3 ;  /* 0x0000001902007219 */ /* 0x009fe20000001203 */
[----:B------:R-:W-:Y:S01]  /*3ab0*/  IMAD.MOV R12, RZ, RZ, -R12 ;  /* 0x000000ffff0c7224 */ /* 0x000fe200078e0a0c */
[----:B------:R-:W-:Y:S01]  /*3ac0*/  LOP3.LUT R3, R8, R21, RZ, 0xc0, !PT ;  /* 0x0000001508037212 */ /* 0x000fe200078ec0ff */
[----:B------:R-:W-:Y:S02]  /*3ad0*/  IMAD.MOV.U32 R4, RZ, RZ, 0x1 ;  /* 0x00000001ff047424 */ /* 0x000fe400078e00ff */
[----:B------:R-:W-:Y:S02]  /*3ae0*/  IMAD.MOV R2, RZ, RZ, -R0 ;  /* 0x000000ffff027224 */ /* 0x000fe400078e0a00 */
[----:B------:R-:W-:Y:S01]  /*3af0*/  IMAD R0, R24, R0, R3 ;  /* 0x0000000018007224 */ /* 0x000fe200078e0203 */
[----:B------:R-:W-:Y:S01]  /*3b00*/  LOP3.LUT R3, R10, R5, RZ, 0xc0, !PT ;  /* 0x000000050a037212 */ /* 0x000fe200078ec0ff */
[----:B-1----:R-:W-:-:S02]  /*3b10*/  IMAD R2, R2, R28, R11 ;  /* 0x0000001c02027224 */ /* 0x002fc400078e020b */
[----:B------:R-:W-:Y:S02]  /*3b20*/  @P0 IMAD R15, R13, R12, R20 ;  /* 0x0000000c0d0f0224 */ /* 0x000fe400078e0214 */
[----:B------:R-:W-:Y:S01]  /*3b30*/  IMAD R3, R2, R14, R3 ;  /* 0x0000000e02037224 */ /* 0x000fe200078e0203 */
[----:B------:R-:W-:Y:S01]  /*3b40*/  PRMT R2, R4, 0x7610, R2 ;  /* 0x0000761004027816 */ /* 0x000fe20000000002 */
[----:B------:R-:W-:-:S05]  /*3b50*/  IMAD R0, R0, R29, R15 ;  /* 0x0000001d00007224 */ /* 0x000fca00078e020f */
[----:B------:R-:W-:Y:S02]  /*3b60*/  SEL R40, R3, R0, !P0 ;  /* 0x0000000003287207 */ /* 0x000fe40004000000 */
[----:B------:R-:W-:-:S07]  /*3b70*/  SEL R0, R0, R3, !P0 ;  /* 0x0000000300007207 */ /* 0x000fce0004000000 */
.L_x_49:
[----:B------:R-:W-:Y:S01]  /*3b80*/  LOP3.LUT P0, RZ, R2, 0xff, RZ, 0xc0, !PT ;  /* 0x000000ff02ff7812 */ /* 0x000fe2000780c0ff */
[----:B------:R-:W-:-:S12]  /*3b90*/  IMAD.MOV.U32 R43, RZ, RZ, R0 ;  /* 0x000000ffff2b7224 */ /* 0x000fd800078e0000 */
[----:B------:R-:W-:Y:S05]  /*3ba0*/  @P0 BRA `(.L_x_52) ;  /* 0xffffffd400180947 */ /* 0x000fea000383ffff */
[----:B------:R-:W-:Y:S05]  /*3bb0*/  EXIT ;  /* 0x000000000000794d */ /* 0x000fea0003800000 */
.L_x_3:
[----:B0-----:R-:W-:Y:S01]  /*3bc0*/  ULDC.64 UR4, c[0x0][0x650] ;  /* 0x0001940000047ab9 */ /* 0x001fe20000000a00 */
        /* <DEDUP_REMOVED lines=25> */
.L_x_54:
[-CC-:B------:R-:W-:Y:S01]  /*3d60*/  SHF.R.U64 R13, R10, R14.reuse, R11.reuse ;  /* 0x0000000e0a0d7219 */ /* 0x180fe2000000120b */
[----:B------:R-:W0:Y:S01]  /*3d70*/  LDC.64 R26, c[0x0][0x640] ;  /* 0x00019000ff1a7b82 */ /* 0x000e220000000a00 */
[----:B------:R-:W-:Y:S01]  /*3d80*/  SHF.R.U32.HI R5, RZ, R14, R11 ;  /* 0x0000000eff057219 */ /* 0x000fe2000001160b */
[----:B------:R-:W-:Y:S01]  /*3d90*/  ULDC UR4, c[0x0][0x150] ;  /* 0x0000540000047ab9 */ /* 0x000fe20000000800 */
[----:B------:R-:W-:Y:S02]  /*3da0*/  IADD3 R9, P0, RZ, -R13, RZ ;  /* 0x8000000dff097210 */ /* 0x000fe40007f1e0ff */
[----:B------:R-:W-:-:S03]  /*3db0*/  I2FP.F32.U32 R6, R4 ;  /* 0x0000000400067245 */ /* 0x000fc60000201000 */
[----:B------:R-:W1:Y:S01]  /*3dc0*/  LDC R12, c[0x0][0x618] ;  /* 0x00018600ff0c7b82 */ /* 0x000e620000000800 */
[----:B------:R-:W-:Y:S02]  /*3dd0*/  IMAD.X R5, RZ, RZ, ~R5, P0 ;  /* 0x000000ffff057224 */ /* 0x000fe400000e0e05 */
[----:B------:R-:W-:Y:S01]  /*3de0*/  FMUL R11, R6, UR4 ;  /* 0x00000004060b7c20 */ /* 0x000fe20008400000 */
[----:B------:R-:W-:Y:S01]  /*3df0*/  IMAD.WIDE.U32 R6, R9, R20, R16 ;  /* 0x0000001409067225 */ /* 0x000fe200078e0010 */
[----:B------:R-:W-:-:S03]  /*3e00*/  ULDC UR4, c[0x0][0x154] ;  /* 0x0000550000047ab9 */ /* 0x000fc60000000800 */
[----:B------:R-:W-:Y:S01]  /*3e10*/  IMAD R8, R5, R20, RZ ;  /* 0x0000001405087224 */ /* 0x000fe200078e02ff */
[----:B------:R-:W2:Y:S01]  /*3e20*/  LDC R15, c[0x0][0x144] ;  /* 0x00005100ff0f7b82 */ /* 0x000ea20000000800 */
[----:B------:R-:W3:Y:S02]  /*3e30*/  F2I.U32.TRUNC.NTZ R11, R11 ;  /* 0x0000000b000b7305 */ /* 0x000ee4000020f000 */
[----:B------:R-:W-:Y:S02]  /*3e40*/  IMAD R5, R9, R21, R8 ;  /* 0x0000001509057224 */ /* 0x000fe400078e0208 */
[----:B------:R-:W-:Y:S02]  /*3e50*/  IMAD.MOV.U32 R8, RZ, RZ, -0x1 ;  /* 0xffffffffff087424 */ /* 0x000fe400078e00ff */
[----:B------:R-:W-:Y:S01]  /*3e60*/  IMAD.IADD R5, R7, 0x1, R5 ;  /* 0x0000000107057824 */ /* 0x000fe200078e0205 */
[----:B------:R-:W4:Y:S01]  /*3e70*/  LDC R20, c[0x0][0x608] ;  /* 0x00018200ff147b82 */ /* 0x000f220000000800 */
[----:B------:R-:W-:-:S02]  /*3e80*/  I2FP.F32.U32 R7, R3 ;  /* 0x0000000300077245 */ /* 0x000fc40000201000 */
[----:B0-----:R-:W-:-:S03]  /*3e90*/  ISETP.NE.U32.AND P0, PT, R26, RZ, PT ;  /* 0x000000ff1a00720c */ /* 0x001fc60003f05070 */
[----:B------:R-:W-:Y:S01]  /*3ea0*/  FMUL R7, R7, UR4 ;  /* 0x0000000407077c20 */ /* 0x000fe20008400000 */
[----:B------:R-:W-:Y:S01]  /*3eb0*/  ISETP.NE.AND.EX P0, PT, R27, RZ, PT, P0 ;  /* 0x000000ff1b00720c */ /* 0x000fe20003f05300 */
[----:B------:R-:W0:Y:S01]  /*3ec0*/  LDC R9, c[0x0][0x658] ;  /* 0x00019600ff097b82 */ /* 0x000e220000000800 */
[-C--:B-1----:R-:W-:Y:S01]  /*3ed0*/  SHF.R.U64 R10, R6, R12.reuse, R5 ;  /* 0x0000000c060a7219 */ /* 0x082fe20000001205 */
[----:B---3--:R-:W-:Y:S01]  /*3ee0*/  IMAD.MOV R6, RZ, RZ, -R11 ;  /* 0x000000ffff067224 */ /* 0x008fe200078e0a0b */
[----:B------:R-:W-:Y:S02]  /*3ef0*/  SHF.R.U32.HI R5, RZ, R12, R5 ;  /* 0x0000000cff057219 */ /* 0x000fe40000011605 */
[----:B------:R1:W3:Y:S03]  /*3f00*/  F2I.U32.TRUNC.NTZ R12, R7 ;  /* 0x00000007000c7305 */ /* 0x0002e6000020f000 */
[----:B------:R-:W1:Y:S01]  /*3f10*/  LDC R14, c[0x0][0x148] ;  /* 0x00005200ff0e7b82 */ /* 0x000e620000000800 */
[----:B--2---:R-:W-:-:S02]  /*3f20*/  IMAD R25, R15, R6, R4 ;  /* 0x000000060f197224 */ /* 0x004fc400078e0204 */
[----:B------:R-:W-:-:S05]  /*3f30*/  IMAD.MOV.U32 R6, RZ, RZ, 0x1 ;  /* 0x00000001ff067424 */ /* 0x000fca00078e00ff */
[----:B------:R-:W2:Y:S01]  /*3f40*/  LDC R23, c[0x0][0x600] ;  /* 0x00018000ff177b82 */ /* 0x000ea20000000800 */
[-CC-:B----4-:R-:W-:Y:S02]  /*3f50*/  SHF.R.U64 R15, R10, R20.reuse, R5.reuse ;  /* 0x000000140a0f7219 */ /* 0x190fe40000001205 */
[----:B------:R-:W-:-:S05]  /*3f60*/  SHF.R.U32.HI R4, RZ, R20, R5 ;  /* 0x00000014ff047219 */ /* 0x000fca0000011605 */
[----:B------:R-:W4:Y:S01]  /*3f70*/  LDC R24, c[0x0][0x648] ;  /* 0x00019200ff187b82 */ /* 0x000f220000000800 */
[-CC-:B0-----:R-:W-:Y:S02]  /*3f80*/  SHF.R.U64 R21, R15, R9.reuse, R4.reuse ;  /* 0x000000090f157219 */ /* 0x181fe40000001204 */
[-C--:B------:R-:W-:Y:S02]  /*3f90*/  SHF.L.U32 R8, R8, R9.reuse, RZ ;  /* 0x0000000908087219 */ /* 0x080fe400000006ff */
[-C--:B------:R-:W-:Y:S01]  /*3fa0*/  SHF.R.U32.HI R5, RZ, R9.reuse, R4 ;  /* 0x00000009ff057219 */ /* 0x080fe20000011604 */
[----:B------:R-:W-:Y:S01]  /*3fb0*/  IMAD.MOV.U32 R4, RZ, RZ, R21 ;  /* 0x000000ffff047224 */ /* 0x000fe200078e0015 */
[----:B------:R-:W-:Y:S01]  /*3fc0*/  SHF.L.U32 R20, R6, R9, RZ ;  /* 0x0000000906147219 */ /* 0x000fe200000006ff */
[----:B------:R-:W0:Y:S01]  /*3fd0*/  LDC R28, c[0x0][0x638] ;  /* 0x00018e00ff1c7b82 */ /* 0x000e220000000800 */
[----:B------:R-:W-:-:S07]  /*3fe0*/  LOP3.LUT R30, RZ, R8, RZ, 0x33, !PT ;  /* 0x00000008ff1e7212 */ /* 0x000fce00078e33ff */
        /* <DEDUP_REMOVED lines=12> */
.L_x_55:
[----:B------:R-:W-:Y:S01]  /*40b0*/  ISETP.NE.AND P0, PT, R19, 0x1, PT ;  /* 0x000000011300780c */ /* 0x000fe20003f05270 */
[----:B--2---:R-:W-:Y:S01]  /*40c0*/  VIADD R7, R23, 0xffffffff ;  /* 0xffffffff17077836 */ /* 0x004fe20000000000 */
[----:B----4-:R-:W-:Y:S01]  /*40d0*/  SHF.R.U64 R5, R4, R24, R5 ;  /* 0x0000001804057219 */ /* 0x010fe20000001205 */
[----:B------:R-:W-:Y:S01]  /*40e0*/  IMAD.MOV R12, RZ, RZ, -R12 ;  /* 0x000000ffff0c7224 */ /* 0x000fe200078e0a0c */
[----:B------:R-:W-:Y:S02]  /*40f0*/  LOP3.LUT R4, R15, R30, RZ, 0xc0, !PT ;  /* 0x0000001e0f047212 */ /* 0x000fe400078ec0ff */
[----:B------:R-:W-:Y:S01]  /*4100*/  LOP3.LUT R10, R10, R7, RZ, 0xc0, !PT ;  /* 0x000000070a0a7212 */ /* 0x000fe200078ec0ff */
[----:B------:R-:W-:Y:S02]  /*4110*/  IMAD.MOV R6, RZ, RZ, -R5 ;  /* 0x000000ffff067224 */ /* 0x000fe400078e0a05 */
[----:B------:R-:W-:Y:S02]  /*4120*/  IMAD R4, R20, R5, R4 ;  /* 0x0000000514047224 */ /* 0x000fe400078e0204 */
[----:B------:R-:W-:-:S02]  /*4130*/  IMAD.MOV.U32 R7, RZ, RZ, 0x1 ;  /* 0x00000001ff077424 */ /* 0x000fc400078e00ff */
[----:B------:R-:W-:Y:S02]  /*4140*/  @P0 IMAD R25, R14, R12, R3 ;  /* 0x0000000c0e190224 */ /* 0x000fe400078e0203 */
[----:B0-----:R-:W-:Y:S02]  /*4150*/  IMAD R3, R6, R28, R21 ;  /* 0x0000001c06037224 */ /* 0x001fe400078e0215 */
[----:B------:R-:W-:Y:S02]  /*4160*/  IMAD R12, R4, R29, R25 ;  /* 0x0000001d040c7224 */ /* 0x000fe400078e0219 */
[----:B------:R-:W-:Y:S02]  /*4170*/  IMAD R3, R3, R23, R10 ;  /* 0x0000001703037224 */ /* 0x000fe400078e020a */
[----:B------:R-:W-:-:S03]  /*4180*/  IMAD.MOV.U32 R6, RZ, RZ, R13 ;  /* 0x000000ffff067224 */ /* 0x000fc600078e000d */
[----:B------:R-:W-:Y:S02]  /*4190*/  SEL R20, R3, R12, !P0 ;  /* 0x0000000c03147207 */ /* 0x000fe40004000000 */
[----:B------:R-:W-:-:S07]  /*41a0*/  SEL R12, R12, R3, !P0 ;  /* 0x000000030c0c7207 */ /* 0x000fce0004000000 */
.L_x_53:
[----:B------:R-:W-:-:S08]  /*41b0*/  NOP ;  /* 0x0000000000007918 */ /* 0x000fd00000000000 */
[----:B------:R-:W0:-:S00]  /*41c0*/  USETMAXREG.DEALLOC.CTAPOOL 0x28 ;  /* 0x00000028000079c8 */ /* 0x000e0000080e0500 */
[----:B0-----:R-:W-:-:S13]  /*41d0*/  ISETP.NE.AND P0, PT, R0, RZ, PT ;  /* 0x000000ff0000720c */ /* 0x001fda0003f05270 */
[----:B------:R-:W-:Y:S05]  /*41e0*/  @P0 EXIT ;  /* 0x000000000000094d */ /* 0x000fea0003800000 */
[----:B------:R-:W-:Y:S01]  /*41f0*/  LOP3.LUT P0, RZ, R7, 0xff, RZ, 0xc0, !PT ;  /* 0x000000ff07ff7812 */ /* 0x000fe2000780c0ff */
[----:B------:R-:W-:Y:S02]  /*4200*/  IMAD.MOV.U32 R0, RZ, RZ, 0x1 ;  /* 0x00000001ff007424 */ /* 0x000fe400078e00ff */
[----:B------:R-:W-:-:S10]  /*4210*/  IMAD.MOV.U32 R8, RZ, RZ, RZ ;  /* 0x000000ffff087224 */ /* 0x000fd400078e00ff */
[----:B------:R-:W-:Y:S05]  /*4220*/  @!P0 BRA `(.L_x_56) ;  /* 0x0000000c003c8947 */ /* 0x000fea0003800000 */
[----:B------:R-:W0:Y:S01]  /*4230*/  LDC R0, c[0x0][0x28c] ;  /* 0x0000a300ff007b82 */ /* 0x000e220000000800 */
[----:B------:R-:W-:Y:S01]  /*4240*/  ULDC UR5, c[0x0][0x600] ;  /* 0x0001800000057ab9 */ /* 0x000fe20000000800 */
[----:B------:R-:W-:Y:S01]  /*4250*/  ULDC UR4, c[0x0][0xc] ;  /* 0x0000030000047ab9 */ /* 0x000fe20000000800 */
[----:B------:R-:W-:Y:S01]  /*4260*/  UIADD3 UR16, UR5, -0x1, URZ ;  /* 0xffffffff05107890 */ /* 0x000fe2000fffe03f */
[----:B------:R-:W-:Y:S01]  /*4270*/  LOP3.LUT P0, RZ, R22, 0x1f, RZ, 0xc0, !PT ;  /* 0x0000001f16ff7812 */ /* 0x000fe2000780c0ff */
[----:B------:R-:W-:Y:S01]  /*4280*/  ULDC UR6, c[0x0][0x658] ;  /* 0x0001960000067ab9 */ /* 0x000fe20000000800 */
[----:B------:R-:W-:Y:S01]  /*4290*/  ULDC UR5, c[0x0][0x10] ;  /* 0x0000040000057ab9 */ /* 0x000fe20000000800 */
[----:B------:R-:W-:Y:S01]  /*42a0*/  UMOV UR7, 0xffffffff ;  /* 0xffffffff00077882 */ /* 0x000fe20000000000 */
[----:B------:R-:W-:Y:S01]  /*42b0*/  UMOV UR8, 0x1 ;  /* 0x0000000100087882 */ /* 0x000fe20000000000 */
[----:B------:R-:W-:Y:S01]  /*42c0*/  UIMAD.WIDE.U32 UR4, UR4, UR5, URZ ;  /* 0x00000005040472a5 */ /* 0x000fe2000f8e003f */
[----:B------:R-:W-:Y:S01]  /*42d0*/  BSSY B0, `(.L_x_56) ;  /* 0x00000c4000007945 */ /* 0x000fe20003800000 */
[----:B------:R-:W-:Y:S01]  /*42e0*/  USHF.L.U32 UR7, UR7, UR6, URZ ;  /* 0x0000000607077299 */ /* 0x000fe2000800063f */
[C---:B------:R-:W-:Y:S01]  /*42f0*/  ISETP.NE.AND P2, PT, R2.reuse, RZ, PT ;  /* 0x000000ff0200720c */ /* 0x040fe20003f45270 */
[----:B------:R-:W-:Y:S01]  /*4300*/  USHF.L.U32 UR18, UR8, UR6, URZ ;  /* 0x0000000608127299 */ /* 0x000fe2000800063f */
[----:B------:R-:W-:Y:S01]  /*4310*/  ISETP.NE.OR P0, PT, R2, RZ, !P0 ;  /* 0x000000ff0200720c */ /* 0x000fe20004705670 */
[----:B------:R-:W-:Y:S01]  /*4320*/  IMAD.MOV.U32 R10, RZ, RZ, 0x1 ;  /* 0x00000001ff0a7424 */ /* 0x000fe200078e00ff */
[----:B------:R-:W-:Y:S01]  /*4330*/  ULDC UR6, c[0x0][0x14] ;  /* 0x0000050000067ab9 */ /* 0x000fe20000000800 */
[----:B------:R-:W-:Y:S01]  /*4340*/  LOP3.LUT R13, R18, 0x2, RZ, 0xfc, !PT ;  /* 0x00000002120d7812 */ /* 0x000fe200078efcff */
[----:B------:R-:W-:Y:S01]  /*4350*/  UIMAD.WIDE.U32 UR20, UR4, UR6, URZ ;  /* 0x00000006041472a5 */ /* 0x000fe2000f8e003f */
[----:B------:R-:W-:Y:S01]  /*4360*/  IMAD.MOV.U32 R8, RZ, RZ, RZ ;  /* 0x000000ffff087224 */ /* 0x000fe200078e00ff */
[----:B------:R-:W-:-:S02]  /*4370*/  UIMAD UR13, UR5, UR6, URZ ;  /* 0x00000006050d72a4 */ /* 0x000fc4000f8e023f */
[----:B------:R-:W-:Y:S01]  /*4380*/  ULOP3.LUT UR17, URZ, UR7, URZ, 0x33, !UPT ;  /* 0x000000073f117292 */ /* 0x000fe2000f8e333f */
[----:B0-----:R-:W-:Y:S01]  /*4390*/  VIADD R0, R0, 0x3f ;  /* 0x0000003f00007836 */ /* 0x001fe20000000000 */
[----:B------:R-:W-:Y:S01]  /*43a0*/  UIADD3 UR13, UR21, UR13, URZ ;  /* 0x0000000d150d7290 */ /* 0x000fe2000fffe03f */
[----:B------:R-:W-:-:S03]  /*43b0*/  ULDC.64 UR22, c[0x0][0x198] ;  /* 0x0000660000167ab9 */ /* 0x000fc60000000a00 */
[----:B------:R-:W-:-:S04]  /*43c0*/  SHF.R.S32.HI R3, RZ, 0x1f, R0 ;  /* 0x0000001fff037819 */ /* 0x000fc80000011400 */
[----:B------:R-:W-:Y:S01]  /*43d0*/  LEA.HI R3, R3, R0, RZ, 0x6 ;  /* 0x0000000003037211 */ /* 0x000fe200078f30ff */
[----:B------:R-:W-:-:S03]  /*43e0*/  IMAD.MOV.U32 R0, RZ, RZ, 0x1 ;  /* 0x00000001ff007424 */ /* 0x000fc600078e00ff */
[----:B------:R-:W-:-:S05]  /*43f0*/  SHF.R.S32.HI R11, RZ, 0x6, R3 ;  /* 0x00000006ff0b7819 */ /* 0x000fca0000011403 */
[----:B------:R-:W-:-:S07]  /*4400*/  VIADD R9, R11, 0x1 ;  /* 0x000000010b097836 */ /* 0x000fce0000000000 */
.L_x_68:
[----:B------:R-:W-:-:S03]  /*4410*/  UMOV UR4, 0xffffffff ;  /* 0xffffffff00047882 */ /* 0x000fc60000000000 */
[----:B------:R-:W-:Y:S05]  /*4420*/  BRA.DIV UR4, `(.L_x_57) ;  /* 0x0000000e04a87947 */ /* 0x000fea000b800000 */
[----:B------:R-:W-:-:S13]  /*4430*/  ELECT P6, URZ, PT ;  /* 0x00000000003f782f */ /* 0x000fda00038c0000 */
.L_x_79:
[----:B------:R-:W0:Y:S01]  /*4440*/  LDC R2, c[0x0][0x28c] ;  /* 0x0000a300ff027b82 */ /* 0x000e220000000800 */
[----:B------:R-:W-:Y:S01]  /*4450*/  BSSY B1, `(.L_x_58) ;  /* 0x0000037000017945 */ /* 0x000fe20003800000 */
[----:B0-----:R-:W-:-:S13]  /*4460*/  ISETP.LT.OR P6, PT, R2, 0x1, !P6 ;  /* 0x000000010200780c */ /* 0x001fda00077c1670 */
[----:B------:R-:W-:Y:S05]  /*4470*/  @P6 BRA `(.L_x_59) ;  /* 0x0000000000d06947 */ /* 0x000fea0003800000 */
[----:B------:R-:W-:Y:S02]  /*4480*/  IMAD.SHL.U32 R20, R20, 0x8, RZ ;  /* 0x0000000814147824 */ /* 0x000fe400078e00ff */
[----:B------:R-:W-:Y:S02]  /*4490*/  IMAD R14, R12, 0x180, RZ ;  /* 0x000001800c0e7824 */ /* 0x000fe400078e02ff */
[----:B------:R-:W-:Y:S02]  /*44a0*/  IMAD.MOV.U32 R21, RZ, RZ, RZ ;  /* 0x000000ffff157224 */ /* 0x000fe400078e00ff */
[----:B------:R-:W-:Y:S02]  /*44b0*/  IMAD.MOV.U32 R2, RZ, RZ, R9 ;  /* 0x000000ffff027224 */ /* 0x000fe400078e0009 */
[----:B------:R-:W-:Y:S02]  /*44c0*/  IMAD.MOV.U32 R3, RZ, RZ, R0 ;  /* 0x000000ffff037224 */ /* 0x000fe400078e0000 */
[----:B------:R-:W-:-:S07]  /*44d0*/  IMAD.MOV.U32 R4, RZ, RZ, R8 ;  /* 0x000000ffff047224 */ /* 0x000fce00078e0008 */
.L_x_63:
[----:B------:R-:W0:Y:S01]  /*44e0*/  S2R R12, SR_CgaCtaId ;  /* 0x00000000000c7919 */ /* 0x000e220000008800 */
[----:B------:R-:W-:Y:S01]  /*44f0*/  MOV R5, 0x400 ;  /* 0x0000040000057802 */ /* 0x000fe20000000f00 */
[----:B------:R-:W1:Y:S03]  /*4500*/  @!P2 LDC R7, c[0x0][0x500] ;  /* 0x00014000ff07ab82 */ /* 0x000e660000000800 */
[----:B0-----:R-:W-:Y:S02]  /*4510*/  LEA R15, R12, R5, 0x18 ;  /* 0x000000050c0f7211 */ /* 0x001fe400078ec0ff */
[----:B------:R-:W-:-:S03]  /*4520*/  SHF.L.U32 R5, R3, 0x1f, RZ ;  /* 0x0000001f03057819 */ /* 0x000fc600000006ff */
[----:B------:R-:W-:-:S04]  /*4530*/  IMAD R12, R4, 0x8, R15 ;  /* 0x00000008040c7824 */ /* 0x000fc800078e020f */
[----:B------:R-:W0:Y:S02]  /*4540*/  SYNCS.PHASECHK.TRANS64.TRYWAIT P1, [R12+URZ+0x20], R5 ;  /* 0x000020050c0075a7 */ /* 0x000e24000802017f */
[----:B01----:R-:W-:Y:S05]  /*4550*/  @!P1 BRA `(.L_x_60) ;  /* 0x0000000c007c9947 */ /* 0x003fea0003800000 */
.L_x_80:
[----:B0-----:R-:W-:Y:S01]  /*4560*/  PRMT R5, R13, 0x9910, RZ ;  /* 0x000099100d057816 */ /* 0x001fe200000000ff */
[----:B------:R0:W-:Y:S03]  /*4570*/  @!P2 SYNCS.ARRIVE.TRANS64 RZ, [R12+URZ], R7 ;  /* 0x000000070cffa9a7 */ /* 0x0001e6000800003f */
[----:B------:R-:W-:-:S13]  /*4580*/  ISETP.NE.AND P1, PT, R5, 0x2, PT ;  /* 0x000000020500780c */ /* 0x000fda0003f25270 */
[----:B0-----:R-:W-:Y:S05]  /*4590*/  @P1 BRA `(.L_x_61) ;  /* 0x0000000000041947 */ /* 0x001fea0003800000 */
[----:B------:R-:W-:Y:S01]  /*45a0*/  BPT.TRAP 0x1 ;  /* 0x000000040000795c */ /* 0x000fe20000300000 */
.L_x_61:
[----:B------:R-:W-:Y:S05]  /*45b0*/  @P0 BRA `(.L_x_62) ;  /* 0x0000000000040947 */ /* 0x000fea0003800000 */
[----:B------:R-:W-:Y:S01]  /*45c0*/  BPT.TRAP 0x1 ;  /* 0x000000040000795c */ /* 0x000fe20000300000 */
.L_x_62:
[--C-:B------:R-:W-:Y:S01]  /*45d0*/  IMAD R5, R4, 0xc000, R15.reuse ;  /* 0x0000c00004057824 */ /* 0x100fe200078e020f */
[----:B------:R-:W-:Y:S01]  /*45e0*/  R2UR UR9, R12 ;  /* 0x000000000c0972ca */ /* 0x000fe200000e0000 */
[----:B------:R-:W-:Y:S01]  /*45f0*/  IMAD R15, R4, 0x400, R15 ;  /* 0x00000400040f7824 */ /* 0x000fe200078e020f */
[----:B------:R-:W-:Y:S01]  /*4600*/  UIADD3 UR4, UP0, UR22, 0xf0, URZ ;  /* 0x000000f016047890 */ /* 0x000fe2000ff1e03f */
[----:B------:R-:W-:Y:S01]  /*4610*/  VIADD R2, R2, 0xffffffff ;  /* 0xffffffff02027836 */ /* 0x000fe20000000000 */
[----:B------:R-:W-:Y:S01]  /*4620*/  R2UR UR5, R5 ;  /* 0x00000000050572ca */ /* 0x000fe200000e0000 */
[----:B------:R-:W-:Y:S01]  /*4630*/  UIADD3 UR24, UP1, UR22, 0x1f0, URZ ;  /* 0x000001f016187890 */ /* 0x000fe2000ff3e03f */
[----:B------:R-:W-:Y:S01]  /*4640*/  R2UR UR8, R15 ;  /* 0x000000000f0872ca */ /* 0x000fe200000e0000 */
[----:B------:R-:W-:Y:S01]  /*4650*/  VIADD R4, R4, 0x1 ;  /* 0x0000000104047836 */ /* 0x000fe20000000000 */
[----:B------:R-:W-:Y:S01]  /*4660*/  R2UR UR11, R14 ;  /* 0x000000000e0b72ca */ /* 0x000fe200000e0000 */
[----:B------:R-:W-:Y:S01]  /*4670*/  UIADD3.X UR25, URZ, UR23, URZ, UP1, !UPT ;  /* 0x000000173f197290 */ /* 0x000fe20008ffe43f */
[C---:B------:R-:W-:Y:S01]  /*4680*/  R2UR UR10, R21.reuse ;  /* 0x00000000150a72ca */ /* 0x040fe200000e0000 */
[----:B------:R-:W-:Y:S01]  /*4690*/  UMOV UR6, 0x0 ;  /* 0x0000000000067882 */ /* 0x000fe20000000000 */
[----:B------:R-:W-:Y:S01]  /*46a0*/  R2UR UR12, R6 ;  /* 0x00000000060c72ca */ /* 0x000fe200000e0000 */
[----:B------:R-:W-:Y:S01]  /*46b0*/  UMOV UR7, 0x10000000 ;  /* 0x1000000000077882 */ /* 0x000fe20000000000 */
[----:B------:R-:W-:Y:S01]  /*46c0*/  R2UR UR19, R20 ;  /* 0x00000000141372ca */ /* 0x000fe200000e0000 */
[----:B------:R-:W-:Y:S01]  /*46d0*/  VIADD R21, R21, 0x40 ;  /* 0x0000004015157836 */ /* 0x000fe20000000000 */
[----:B------:R-:W-:Y:S01]  /*46e0*/  ISETP.GT.AND P3, PT, R2, 0x1, PT ;  /* 0x000000010200780c */ /* 0x000fe20003f64270 */
[----:B------:R-:W-:Y:S01]  /*46f0*/  UIADD3 UR14, UR5, 0x100, URZ ;  /* 0x00000100050e7890 */ /* 0x000fe2000fffe03f */
[----:B------:R-:W-:Y:S01]  /*4700*/  ISETP.NE.AND P1, PT, R4, 0x4, PT ;  /* 0x000000040400780c */ /* 0x000fe20003f25270 */
[----:B------:R-:W-:-:S02]  /*4710*/  UIADD3.X UR5, URZ, UR23, URZ, UP0, !UPT ;  /* 0x000000173f057290 */ /* 0x000fc400087fe43f */
[----:B------:R-:W-:Y:S01]  /*4720*/  UIADD3 UR15, UR8, 0x30100, URZ ;  /* 0x00030100080f7890 */ /* 0x000fe2000fffe03f */
[----:B------:R-:W-:Y:S02]  /*4730*/  SEL R12, RZ, 0x1, P1 ;  /* 0x00000001ff0c7807 */ /* 0x000fe40000800000 */
[----:B------:R-:W-:Y:S01]  /*4740*/  UMOV UR8, UR14 ;  /* 0x0000000e00087c82 */ /* 0x000fe20008000000 */
[----:B------:R-:W-:Y:S02]  /*4750*/  SEL R4, R4, RZ, P1 ;  /* 0x000000ff04047207 */ /* 0x000fe40000800000 */
[----:B------:R-:W-:Y:S01]  /*4760*/  LOP3.LUT R3, R3, R12, RZ, 0x3c, !PT ;  /* 0x0000000c03037212 */ /* 0x000fe200078e3cff */
[----:B------:R0:W-:Y:S02]  /*4770*/  UTMALDG.3D [UR8], [UR4], desc[UR6] ;  /* 0x00000608040075b4 */ /* 0x0001e40008011000 */
[----:B0-----:R-:W-:Y:S01]  /*4780*/  UMOV UR8, UR15 ;  /* 0x0000000f00087c82 */ /* 0x001fe20008000000 */
[----:B------:R-:W-:-:S02]  /*4790*/  UMOV UR11, UR19 ;  /* 0x00000013000b7c82 */ /* 0x000fc40008000000 */
[----:B------:R0:W-:Y:S02]  /*47a0*/  UTMALDG.3D [UR8], [UR24], desc[UR6] ;  /* 0x00000608180075b4 */ /* 0x0001e40008011000 */
[----:B0-----:R-:W-:Y:S05]  /*47b0*/  @P3 BRA `(.L_x_63) ;  /* 0xfffffffc00483947 */ /* 0x001fea000383ffff */
.L_x_59:
[----:B------:R-:W-:Y:S05]  /*47c0*/  BSYNC B1 ;  /* 0x0000000000017941 */ /* 0x000fea0003800000 */
.L_x_58:
[----:B------:R-:W-:Y:S01]  /*47d0*/  LOP3.LUT P3, RZ, R10, 0xff, RZ, 0xc0, !PT ;  /* 0x000000ff0aff7812 */ /* 0x000fe2000786c0ff */
[C---:B------:R-:W-:Y:S01]  /*47e0*/  IMAD.IADD R8, R11.reuse, 0x1, R8 ;  /* 0x000000010b087824 */ /* 0x040fe200078e0208 */
[----:B------:R-:W-:Y:S01]  /*47f0*/  IADD3 R16, P4, R16, UR20, RZ ;  /* 0x0000001410107c10 */ /* 0x000fe2000ff9e0ff */
[----:B------:R-:W-:Y:S01]  /*4800*/  ULDC.64 UR4, c[0x0][0x650] ;  /* 0x0001940000047ab9 */ /* 0x000fe20000000a00 */
[----:B------:R-:W-:Y:S01]  /*4810*/  BSSY B1, `(.L_x_64) ;  /* 0x000006d000017945 */ /* 0x000fe20003800000 */
[----:B------:R-:W-:Y:S01]  /*4820*/  IMAD.MOV.U32 R12, RZ, RZ, -0x1 ;  /* 0xffffffffff0c7424 */ /* 0x000fe200078e00ff */
[----:B------:R-:W-:Y:S01]  /*4830*/  ISETP.GT.U32.AND P1, PT, R8, 0x3, PT ;  /* 0x000000030800780c */ /* 0x000fe20003f24070 */
[----:B------:R-:W-:Y:S01]  /*4840*/  IMAD.MOV.U32 R20, RZ, RZ, -0x1 ;  /* 0xffffffffff147424 */ /* 0x000fe200078e00ff */
[----:B------:R-:W-:Y:S01]  /*4850*/  SHF.R.U32.HI R2, RZ, 0x2, R8 ;  /* 0x00000002ff027819 */ /* 0x000fe20000011608 */
[----:B------:R-:W-:Y:S01]  /*4860*/  IMAD.MOV.U32 R6, RZ, RZ, -0x1 ;  /* 0xffffffffff067424 */ /* 0x000fe200078e00ff */
[----:B------:R-:W-:-:S02]  /*4870*/  ISETP.LT.U32.AND P1, PT, R11, 0x4, P1 ;  /* 0x000000040b00780c */ /* 0x000fc40000f21070 */
[----:B------:R-:W-:Y:S01]  /*4880*/  IADD3.X R17, R17, UR13, RZ, P4, !PT ;  /* 0x0000000d11117c10 */ /* 0x000fe2000a7fe4ff */
[----:B------:R-:W0:Y:S01]  /*4890*/  @P3 S2R R4, SR_CgaCtaId ;  /* 0x0000000000043919 */ /* 0x000e220000008800 */
[----:B------:R-:W-:Y:S02]  /*48a0*/  @P3 MOV R3, 0x400 ;  /* 0x0000040000033802 */ /* 0x000fe40000000f00 */
[----:B------:R-:W-:Y:S02]  /*48b0*/  ISETP.GE.U32.AND P4, PT, R16, UR4, PT ;  /* 0x0000000410007c0c */ /* 0x000fe4000bf86070 */
[----:B------:R-:W-:Y:S02]  /*48c0*/  LOP3.LUT R2, R2, 0x1, RZ, 0xc0, !PT ;  /* 0x0000000102027812 */ /* 0x000fe400078ec0ff */
[----:B------:R-:W-:Y:S02]  /*48d0*/  LOP3.LUT R8, R8, 0x3, RZ, 0xc0, !PT ;  /* 0x0000000308087812 */ /* 0x000fe400078ec0ff */
[----:B------:R-:W-:-:S02]  /*48e0*/  PRMT R10, RZ, 0x7610, R10 ;  /* 0x00007610ff0a7816 */ /* 0x000fc4000000000a */
[----:B0-----:R-:W-:-:S04]  /*48f0*/  @P3 LEA R3, R4, R3, 0x18 ;  /* 0x0000000304033211 */ /* 0x001fc800078ec0ff */
[----:B------:R0:W-:Y:S01]  /*4900*/  @P3 SYNCS.ARRIVE.TRANS64.A1T0 RZ, [R3+URZ+0x58], RZ ;  /* 0x000058ff03ff39a7 */ /* 0x0001e2000810003f */
[----:B------:R-:W-:-:S04]  /*4910*/  ISETP.NE.U32.AND P3, PT, R2, 0x1, PT ;  /* 0x000000010200780c */ /* 0x000fc80003f65070 */
[----:B------:R-:W-:Y:S02]  /*4920*/  ISETP.GT.U32.AND P3, PT, R11, 0x3, !P3 ;  /* 0x000000030b00780c */ /* 0x000fe40005f64070 */
[----:B0-----:R-:W-:Y:S02]  /*4930*/  SEL R3, RZ, 0x1, !P1 ;  /* 0x00000001ff037807 */ /* 0x001fe40004800000 */
[----:B------:R-:W-:Y:S02]  /*4940*/  ISETP.GE.U32.AND.EX P1, PT, R17, UR5, PT, P4 ;  /* 0x0000000511007c0c */ /* 0x000fe4000bf26140 */
[----:B------:R-:W-:-:S04]  /*4950*/  SEL R2, RZ, 0x1, !P3 ;  /* 0x00000001ff027807 */ /* 0x000fc80005800000 */
[----:B------:R-:W-:Y:S02]  /*4960*/  LOP3.LUT R0, R2, R0, R3, 0x96, !PT ;  /* 0x0000000002007212 */ /* 0x000fe400078e9603 */
[----:B------:R-:W-:-:S05]  /*4970*/  PRMT R2, RZ, 0x7610, R2 ;  /* 0x00007610ff027816 */ /* 0x000fca0000000002 */
[----:B------:R-:W-:Y:S05]  /*4980*/  @P1 BRA `(.L_x_65) ;  /* 0x0000000400541947 */ /* 0x000fea0003800000 */
[----:B------:R-:W-:Y:S01]  /*4990*/  ULDC.64 UR4, c[0x0][0x628] ;  /* 0x00018a0000047ab9 */ /* 0x000fe20000000a00 */
[----:B------:R-:W0:Y:S01]  /*49a0*/  S2R R14, SR_CTAID.X ;  /* 0x00000000000e7919 */ /* 0x000e220000002500 */
[----:B------:R-:W-:Y:S01]  /*49b0*/  ISETP.NE.U32.AND P1, PT, RZ, UR4, PT ;  /* 0x00000004ff007c0c */ /* 0x000fe2000bf25070 */
[----:B------:R-:W-:Y:S01]  /*49c0*/  ULDC UR7, c[0x0][0x630] ;  /* 0x00018c0000077ab9 */ /* 0x000fe20000000800 */
[----:B------:R-:W-:Y:S01]  /*49d0*/  IMAD.MOV.U32 R2, RZ, RZ, R16 ;  /* 0x000000ffff027224 */ /* 0x000fe200078e0010 */
[----:B------:R-:W1:Y:S01]  /*49e0*/  S2R R12, SR_CTAID.Y ;  /* 0x00000000000c7919 */ /* 0x000e620000002600 */
[----:B------:R-:W-:Y:S01]  /*49f0*/  ISETP.NE.AND.EX P1, PT, RZ, UR5, PT, P1 ;  /* 0x00000005ff007c0c */ /* 0x000fe2000bf25310 */
[----:B------:R-:W-:-:S12]  /*4a00*/  IMAD.MOV.U32 R3, RZ, RZ, R17 ;  /* 0x000000ffff037224 */ /* 0x000fd800078e0011 */
[----:B------:R-:W-:Y:S05]  /*4a10*/  @!P1 BRA `(.L_x_66) ;  /* 0x0000000000289947 */ /* 0x000fea0003800000 */
[----:B------:R-:W-:Y:S02]  /*4a20*/  ULDC UR6, c[0x0][0x634] ;  /* 0x00018d0000067ab9 */ /* 0x000fe40000000800 */
[----:B------:R-:W-:-:S05]  /*4a30*/  IADD3 R7, P1, R16, UR6, RZ ;  /* 0x0000000610077c10 */ /* 0x000fca000ff3e0ff */
[----:B------:R-:W-:-:S04]  /*4a40*/  IMAD.X R15, RZ, RZ, R17, P1 ;  /* 0x000000ffff0f7224 */ /* 0x000fc800008e0611 */
[----:B------:R-:W-:-:S04]  /*4a50*/  IMAD.WIDE.U32 R4, R15, UR4, RZ ;  /* 0x000000040f047c25 */ /* 0x000fc8000f8e00ff */
[----:B------:R-:W-:-:S04]  /*4a60*/  IMAD.WIDE.U32 R4, P1, R7, UR5, R4 ;  /* 0x0000000507047c25 */ /* 0x000fc8000f820004 */
[----:B------:R-:W-:-:S04]  /*4a70*/  IMAD.WIDE.U32 R6, R7, UR4, RZ ;  /* 0x0000000407067c25 */ /* 0x000fc8000f8e00ff */
[----:B------:R-:W-:Y:S01]  /*4a80*/  IMAD.X R3, RZ, RZ, RZ, P1 ;  /* 0x000000ffff037224 */ /* 0x000fe200008e06ff */
[----:B------:R-:W-:Y:S01]  /*4a90*/  IADD3 RZ, P1, R7, R4, RZ ;  /* 0x0000000407ff7210 */ /* 0x000fe20007f3e0ff */
[----:B------:R-:W-:-:S04]  /*4aa0*/  IMAD.MOV.U32 R2, RZ, RZ, R5 ;  /* 0x000000ffff027224 */ /* 0x000fc800078e0005 */
[----:B------:R-:W-:-:S08]  /*4ab0*/  IMAD.WIDE.U32.X R2, R15, UR5, R2, P1 ;  /* 0x000000050f027c25 */ /* 0x000fd000088e0402 */
.L_x_66:
[--C-:B------:R-:W-:Y:S01]  /*4ac0*/  SHF.R.U64 R6, R2, UR7, R3.reuse ;  /* 0x0000000702067c19 */ /* 0x100fe20008001203 */
[----:B------:R-:W-:Y:S01]  /*4ad0*/  ULDC.64 UR4, c[0x0][0x620] ;  /* 0x0001880000047ab9 */ /* 0x000fe20000000a00 */
[----:B------:R-:W-:Y:S01]  /*4ae0*/  SHF.R.U32.HI R2, RZ, UR7, R3 ;  /* 0x00000007ff027c19 */ /* 0x000fe20008011603 */
[----:B------:R-:W-:Y:S01]  /*4af0*/  IMAD.MOV.U32 R3, RZ, RZ, R17 ;  /* 0x000000ffff037224 */ /* 0x000fe200078e0011 */
[----:B------:R-:W-:Y:S01]  /*4b00*/  IADD3 R5, P1, RZ, -R6, RZ ;  /* 0x80000006ff057210 */ /* 0x000fe20007f3e0ff */
[----:B------:R-:W2:Y:S01]  /*4b10*/  LDC R25, c[0x0][0x144] ;  /* 0x00005100ff197b82 */ /* 0x000ea20000000800 */
[----:B0-----:R-:W-:Y:S01]  /*4b20*/  I2FP.F32.U32 R7, R14 ;  /* 0x0000000e00077245 */ /* 0x001fe20000201000 */
[----:B------:R-:W-:Y:S01]  /*4b30*/  ULDC.64 UR8, c[0x0][0x640] ;  /* 0x0001900000087ab9 */ /* 0x000fe20000000a00 */
[----:B------:R-:W-:Y:S01]  /*4b40*/  ULDC UR6, c[0x0][0x608] ;  /* 0x0001820000067ab9 */ /* 0x000fe20000000800 */
[----:B------:R-:W-:Y:S01]  /*4b50*/  IMAD.X R2, RZ, RZ, ~R2, P1 ;  /* 0x000000ffff027224 */ /* 0x000fe200008e0e02 */
[----:B------:R-:W-:-:S03]  /*4b60*/  ISETP.NE.U32.AND P1, PT, RZ, UR8, PT ;  /* 0x00000008ff007c0c */ /* 0x000fc6000bf25070 */
[----:B------:R-:W-:Y:S01]  /*4b70*/  IMAD R4, R2, UR4, RZ ;  /* 0x0000000402047c24 */ /* 0x000fe2000f8e02ff */
[----:B------:R-:W0:Y:S01]  /*4b80*/  LDC R21, c[0x0][0x148] ;  /* 0x00005200ff157b82 */ /* 0x000e220000000800 */
[----:B------:R-:W-:Y:S01]  /*4b90*/  IMAD.MOV.U32 R2, RZ, RZ, R16 ;  /* 0x000000ffff027224 */ /* 0x000fe200078e0010 */
[----:B------:R-:W-:-:S03]  /*4ba0*/  ISETP.NE.AND.EX P1, PT, RZ, UR9, PT, P1 ;  /* 0x00000009ff007c0c */ /* 0x000fc6000bf25310 */
[----:B------:R-:W-:Y:S01]  /*4bb0*/  IMAD.WIDE.U32 R2, R5, UR4, R2 ;  /* 0x0000000405027c25 */ /* 0x000fe2000f8e0002 */
[----:B------:R-:W-:-:S03]  /*4bc0*/  ULDC UR4, c[0x0][0x150] ;  /* 0x0000540000047ab9 */ /* 0x000fc60000000800 */
[----:B------:R-:W-:Y:S02]  /*4bd0*/  IMAD R5, R5, UR5, R4 ;  /* 0x0000000505057c24 */ /* 0x000fe4000f8e0204 */
[----:B------:R-:W-:Y:S01]  /*4be0*/  FMUL R4, R7, UR4 ;  /* 0x0000000407047c20 */ /* 0x000fe20008400000 */
[----:B------:R-:W-:Y:S01]  /*4bf0*/  ULDC UR4, c[0x0][0x618] ;  /* 0x0001860000047ab9 */ /* 0x000fe20000000800 */
[----:B------:R-:W-:Y:S01]  /*4c00*/  ULDC UR5, c[0x0][0x154] ;  /* 0x0000550000057ab9 */ /* 0x000fe20000000800 */
[----:B------:R-:W-:-:S03]  /*4c10*/  IMAD.IADD R3, R3, 0x1, R5 ;  /* 0x0000000103037824 */ /* 0x000fc600078e0205 */
[----:B------:R-:W3:Y:S02]  /*4c20*/  F2I.U32.TRUNC.NTZ R4, R4 ;  /* 0x0000000400047305 */ /* 0x000ee4000020f000 */
[----:B------:R-:W-:Y:S02]  /*4c30*/  SHF.R.U64 R7, R2, UR4, R3 ;  /* 0x0000000402077c19 */ /* 0x000fe40008001203 */
[----:B-1----:R-:W-:-:S05]  /*4c40*/  I2FP.F32.U32 R2, R12 ;  /* 0x0000000c00027245 */ /* 0x002fca0000201000 */
[----:B------:R-:W-:Y:S01]  /*4c50*/  FMUL R22, R2, UR5 ;  /* 0x0000000502167c20 */ /* 0x000fe20008400000 */
[----:B------:R-:W-:Y:S01]  /*4c60*/  SHF.R.U32.HI R2, RZ, UR4, R3 ;  /* 0x00000004ff027c19 */ /* 0x000fe20008011603 */
[----:B------:R-:W-:-:S03]  /*4c70*/  ULDC UR4, c[0x0][0x658] ;  /* 0x0001960000047ab9 */ /* 0x000fc60000000800 */
[--C-:B------:R-:W-:Y:S01]  /*4c80*/  SHF.R.U64 R20, R7, UR6, R2.reuse ;  /* 0x0000000607147c19 */ /* 0x100fe20008001202 */
[----:B------:R-:W1:Y:S01]  /*4c90*/  F2I.U32.TRUNC.NTZ R22, R22 ;  /* 0x0000001600167305 */ /* 0x000e62000020f000 */
[----:B------:R-:W-:Y:S01]  /*4ca0*/  SHF.R.U32.HI R3, RZ, UR6, R2 ;  /* 0x00000006ff037c19 */ /* 0x000fe20008011602 */
[----:B---3--:R-:W-:-:S03]  /*4cb0*/  IMAD.MOV R4, RZ, RZ, -R4 ;  /* 0x000000ffff047224 */ /* 0x008fc600078e0a04 */
[--C-:B------:R-:W-:Y:S01]  /*4cc0*/  SHF.R.U64 R15, R20, UR4, R3.reuse ;  /* 0x00000004140f7c19 */ /* 0x100fe20008001203 */
[----:B--2---:R-:W-:Y:S01]  /*4cd0*/  IMAD R14, R25, R4, R14 ;  /* 0x00000004190e7224 */ /* 0x004fe200078e020e */
[----:B------:R-:W-:-:S03]  /*4ce0*/  SHF.R.U32.HI R23, RZ, UR4, R3 ;  /* 0x00000004ff177c19 */ /* 0x000fc60008011603 */
[----:B------:R-:W-:Y:S02]  /*4cf0*/  IMAD.MOV.U32 R2, RZ, RZ, R15 ;  /* 0x000000ffff027224 */ /* 0x000fe400078e000f */
[----:B------:R-:W-:Y:S01]  /*4d00*/  IMAD.MOV.U32 R3, RZ, RZ, R23 ;  /* 0x000000ffff037224 */ /* 0x000fe200078e0017 */
[----:B------:R-:W-:Y:S06]  /*4d10*/  @!P1 BRA `(.L_x_67) ;  /* 0x0000000000289947 */ /* 0x000fec0003800000 */
[----:B------:R-:W-:Y:S02]  /*4d20*/  ULDC UR4, c[0x0][0x64c] ;  /* 0x0001930000047ab9 */ /* 0x000fe40000000800 */
[----:B------:R-:W-:-:S05]  /*4d30*/  IADD3 R3, P1, R15, UR4, RZ ;  /* 0x000000040f037c10 */ /* 0x000fca000ff3e0ff */
[----:B------:R-:W-:-:S04]  /*4d40*/  IMAD.X R23, RZ, RZ, R23, P1 ;  /* 0x000000ffff177224 */ /* 0x000fc800008e0617 */
[----:B------:R-:W-:-:S04]  /*4d50*/  IMAD.WIDE.U32 R4, R23, UR8, RZ ;  /* 0x0000000817047c25 */ /* 0x000fc8000f8e00ff */
[----:B------:R-:W-:-:S04]  /*4d60*/  IMAD.WIDE.U32 R4, P1, R3, UR9, R4 ;  /* 0x0000000903047c25 */ /* 0x000fc8000f820004 */
[----:B------:R-:W-:-:S04]  /*4d70*/  IMAD.WIDE.U32 R2, R3, UR8, RZ ;  /* 0x0000000803027c25 */ /* 0x000fc8000f8e00ff */
[----:B------:R-:W-:Y:S01]  /*4d80*/  IMAD.MOV.U32 R2, RZ, RZ, R5 ;  /* 0x000000ffff027224 */ /* 0x000fe200078e0005 */
[----:B------:R-:W-:Y:S01]  /*4d90*/  IADD3 RZ, P3, R3, R4, RZ ;  /* 0x0000000403ff7210 */ /* 0x000fe20007f7e0ff */
[----:B------:R-:W-:-:S04]  /*4da0*/  IMAD.X R3, RZ, RZ, RZ, P1 ;  /* 0x000000ffff037224 */ /* 0x000fc800008e06ff */
[----:B------:R-:W-:-:S08]  /*4db0*/  IMAD.WIDE.U32.X R2, R23, UR9, R2, P3 ;  /* 0x0000000917027c25 */ /* 0x000fd000098e0402 */
.L_x_67:
[----:B------:R-:W-:Y:S01]  /*4dc0*/  ISETP.NE.AND P1, PT, R19, 0x1, PT ;  /* 0x000000011300780c */ /* 0x000fe20003f25270 */
[----:B------:R-:W-:Y:S01]  /*4dd0*/  ULDC UR4, c[0x0][0x648] ;  /* 0x0001920000047ab9 */ /* 0x000fe20000000800 */
[----:B------:R-:W-:Y:S01]  /*4de0*/  LOP3.LUT R20, R20, UR17, RZ, 0xc0, !PT ;  /* 0x0000001114147c12 */ /* 0x000fe2000f8ec0ff */
[----:B-1----:R-:W-:Y:S01]  /*4df0*/  IMAD.MOV R22, RZ, RZ, -R22 ;  /* 0x000000ffff167224 */ /* 0x002fe200078e0a16 */
[----:B------:R-:W-:Y:S01]  /*4e00*/  SHF.R.U64 R3, R2, UR4, R3 ;  /* 0x0000000402037c19 */ /* 0x000fe20008001203 */
[----:B------:R-:W-:Y:S01]  /*4e10*/  ULDC UR4, c[0x0][0x638] ;  /* 0x00018e0000047ab9 */ /* 0x000fe20000000800 */
[----:B------:R-:W-:Y:S01]  /*4e20*/  LOP3.LUT R4, R7, UR16, RZ, 0xc0, !PT ;  /* 0x0000001007047c12 */ /* 0x000fe2000f8ec0ff */
[----:B------:R-:W-:Y:S02]  /*4e30*/  ULDC UR5, c[0x0][0x610] ;  /* 0x0001840000057ab9 */ /* 0x000fe40000000800 */
[----:B------:R-:W-:Y:S02]  /*4e40*/  IMAD.MOV R2, RZ, RZ, -R3 ;  /* 0x000000ffff027224 */ /* 0x000fe400078e0a03 */
[----:B------:R-:W-:-:S02]  /*4e50*/  IMAD R3, R3, UR18, R20 ;  /* 0x0000001203037c24 */ /* 0x000fc4000f8e0214 */
[----:B0-----:R-:W-:Y:S02]  /*4e60*/  @P1 IMAD R14, R21, R22, R12 ;  /* 0x00000016150e1224 */ /* 0x001fe400078e020c */
[----:B------:R-:W-:Y:S01]  /*4e70*/  IMAD R15, R2, UR4, R15 ;  /* 0x00000004020f7c24 */ /* 0x000fe2000f8e020f */
[----:B------:R-:W-:Y:S01]  /*4e80*/  ULDC UR4, c[0x0][0x600] ;  /* 0x0001800000047ab9 */ /* 0x000fe20000000800 */
[----:B------:R-:W-:Y:S02]  /*4e90*/  IMAD R14, R3, UR5, R14 ;  /* 0x00000005030e7c24 */ /* 0x000fe4000f8e020e */
[----:B------:R-:W-:Y:S02]  /*4ea0*/  IMAD R15, R15, UR4, R4 ;  /* 0x000000040f0f7c24 */ /* 0x000fe4000f8e0204 */
[----:B------:R-:W-:-:S03]  /*4eb0*/  IMAD.MOV.U32 R2, RZ, RZ, 0x1 ;  /* 0x00000001ff027424 */ /* 0x000fc600078e00ff */
[----:B------:R-:W-:Y:S02]  /*4ec0*/  SEL R20, R15, R14, !P1 ;  /* 0x0000000e0f147207 */ /* 0x000fe40004800000 */
[----:B------:R-:W-:-:S07]  /*4ed0*/  SEL R12, R14, R15, !P1 ;  /* 0x0000000f0e0c7207 */ /* 0x000fce0004800000 */
.L_x_65:
[----:B------:R-:W-:Y:S05]  /*4ee0*/  BSYNC B1 ;  /* 0x0000000000017941 */ /* 0x000fea0003800000 */
.L_x_64:
[----:B------:R-:W-:-:S13]  /*4ef0*/  LOP3.LUT P1, RZ, R2, 0xff, RZ, 0xc0, !PT ;  /* 0x000000ff02ff7812 */ /* 0x000fda000782c0ff */
[----:B------:R-:W-:Y:S05]  /*4f00*/  @P1 BRA `(.L_x_68) ;  /* 0xfffffff400401947 */ /* 0x000fea000383ffff */
[----:B------:R-:W-:Y:S05]  /*4f10*/  BSYNC B0 ;  /* 0x0000000000007941 */ /* 0x000fea0003800000 */
.L_x_56:
[----:B------:R-:W-:-:S03]  /*4f20*/  UMOV UR4, 0xffffffff ;  /* 0xffffffff00047882 */ /* 0x000fc60000000000 */
[----:B------:R-:W-:Y:S05]  /*4f30*/  BRA.DIV UR4, `(.L_x_69) ;  /* 0x0000000604187947 */ /* 0x000fea000b800000 */
[----:B------:R-:W-:-:S13]  /*4f40*/  ELECT P6, URZ, PT ;  /* 0x00000000003f782f */ /* 0x000fda00038c0000 */
.L_x_83:
[----:B------:R-:W-:Y:S04]  /*4f50*/  BSSY B0, `(.L_x_70) ;  /* 0x000002b000007945 */ /* 0x000fe80003800000 */
[----:B------:R-:W-:Y:S05]  /*4f60*/  @!P6 BRA `(.L_x_71) ;  /* 0x0000000000a4e947 */ /* 0x000fea0003800000 */
[----:B------:R-:W-:-:S04]  /*4f70*/  LOP3.LUT R18, R18, 0x2, RZ, 0xfc, !PT ;  /* 0x0000000212127812 */ /* 0x000fc800078efcff */
[----:B------:R-:W-:-:S13]  /*4f80*/  ISETP.NE.AND P0, PT, R18, 0x3, PT ;  /* 0x000000031200780c */ /* 0x000fda0003f05270 */
[----:B------:R-:W-:Y:S05]  /*4f90*/  @!P0 BRA `(.L_x_72) ;  /* 0x0000000000048947 */ /* 0x000fea0003800000 */
[----:B------:R-:W-:Y:S01]  /*4fa0*/  BPT.TRAP 0x1 ;  /* 0x000000040000795c */ /* 0x000fe20000300000 */
.L_x_72:
[----:B------:R-:W0:Y:S01]  /*4fb0*/  S2R R3, SR_CgaCtaId ;  /* 0x0000000000037919 */ /* 0x000e220000008800 */
[----:B------:R-:W-:-:S04]  /*4fc0*/  MOV R2, 0x400 ;  /* 0x0000040000027802 */ /* 0x000fc80000000f00 */
[----:B0-----:R-:W-:Y:S02]  /*4fd0*/  LEA R3, R3, R2, 0x18 ;  /* 0x0000000203037211 */ /* 0x001fe400078ec0ff */
[----:B------:R-:W-:-:S03]  /*4fe0*/  SHF.L.U32 R2, R0, 0x1f, RZ ;  /* 0x0000001f00027819 */ /* 0x000fc600000006ff */
[----:B------:R-:W-:-:S04]  /*4ff0*/  VIADD R3, R3, 0x20 ;  /* 0x0000002003037836 */ /* 0x000fc80000000000 */
[C---:B------:R-:W-:Y:S02]  /*5000*/  IMAD R7, R8.reuse, 0x8, R3 ;  /* 0x0000000808077824 */ /* 0x040fe400078e0203 */
[----:B------:R-:W-:Y:S02]  /*5010*/  VIADD R8, R8, 0x1 ;  /* 0x0000000108087836 */ /* 0x000fe40000000000 */
[----:B------:R-:W0:Y:S03]  /*5020*/  SYNCS.PHASECHK.TRANS64.TRYWAIT P0, [R7+URZ], R2 ;  /* 0x00000002070075a7 */ /* 0x000e26000800017f */
[----:B------:R-:W-:-:S04]  /*5030*/  ISETP.NE.AND P1, PT, R8, 0x4, PT ;  /* 0x000000040800780c */ /* 0x000fc80003f25270 */
[----:B------:R-:W-:Y:S02]  /*5040*/  SEL R5, RZ, 0x1, P1 ;  /* 0x00000001ff057807 */ /* 0x000fe40000800000 */
[----:B------:R-:W-:Y:S02]  /*5050*/  SEL R8, R8, RZ, P1 ;  /* 0x000000ff08087207 */ /* 0x000fe40000800000 */
[----:B------:R-:W-:-:S03]  /*5060*/  LOP3.LUT R5, R0, R5, RZ, 0x3c, !PT ;  /* 0x0000000500057212 */ /* 0x000fc600078e3cff */
[----:B------:R-:W-:Y:S01]  /*5070*/  IMAD R9, R8, 0x8, R3 ;  /* 0x0000000808097824 */ /* 0x000fe200078e0203 */
[----:B------:R-:W-:Y:S01]  /*5080*/  SHF.L.U32 R4, R5, 0x1f, RZ ;  /* 0x0000001f05047819 */ /* 0x000fe200000006ff */
[----:B0-----:R-:W-:Y:S06]  /*5090*/  @!P0 BRA `(.L_x_73) ;  /* 0x0000000000e08947 */ /* 0x001fec0003800000 */
.L_x_84:
[----:B------:R-:W1:Y:S01]  /*50a0*/  SYNCS.PHASECHK.TRANS64.TRYWAIT P0, [R9+URZ], R4 ;  /* 0x00000004090075a7 */ /* 0x000e62000800017f */
[----:B------:R-:W-:-:S05]  /*50b0*/  VIADD R0, R8, 0x1 ;  /* 0x0000000108007836 */ /* 0x000fca0000000000 */
[----:B------:R-:W-:-:S04]  /*50c0*/  ISETP.NE.AND P1, PT, R0, 0x4, PT ;  /* 0x000000040000780c */ /* 0x000fc80003f25270 */
[----:B0-----:R-:W-:Y:S02]  /*50d0*/  SEL R2, RZ, 0x1, P1 ;  /* 0x00000001ff027807 */ /* 0x001fe40000800000 */
[----:B------:R-:W-:Y:S02]  /*50e0*/  SEL R0, R0, RZ, P1 ;  /* 0x000000ff00007207 */ /* 0x000fe40000800000 */
[----:B------:R-:W-:-:S03]  /*50f0*/  LOP3.LUT R7, R5, R2, RZ, 0x3c, !PT ;  /* 0x0000000205077212 */ /* 0x000fc600078e3cff */
[----:B------:R-:W-:Y:S01]  /*5100*/  IMAD R6, R0, 0x8, R3 ;  /* 0x0000000800067824 */ /* 0x000fe200078e0203 */
[----:B------:R-:W-:Y:S01]  /*5110*/  SHF.L.U32 R5, R7, 0x1f, RZ ;  /* 0x0000001f07057819 */ /* 0x000fe200000006ff */
[----:B-1----:R-:W-:Y:S06]  /*5120*/  @!P0 BRA `(.L_x_74) ;  /* 0x0000000000d08947 */ /* 0x002fec0003800000 */
.L_x_85:
[----:B------:R-:W1:Y:S01]  /*5130*/  SYNCS.PHASECHK.TRANS64.TRYWAIT P0, [R6+URZ], R5 ;  /* 0x00000005060075a7 */ /* 0x000e62000800017f */
[----:B------:R-:W-:-:S05]  /*5140*/  VIADD R0, R0, 0x1 ;  /* 0x0000000100007836 */ /* 0x000fca0000000000 */
[----:B------:R-:W-:-:S04]  /*5150*/  ISETP.NE.AND P1, PT, R0, 0x4, PT ;  /* 0x000000040000780c */ /* 0x000fc80003f25270 */
[----:B------:R-:W-:Y:S02]  /*5160*/  SEL R2, RZ, 0x1, P1 ;  /* 0x00000001ff027807 */ /* 0x000fe40000800000 */
[----:B------:R-:W-:Y:S02]  /*5170*/  SEL R0, R0, RZ, P1 ;  /* 0x000000ff00007207 */ /* 0x000fe40000800000 */
[----:B------:R-:W-:Y:S01]  /*5180*/  LOP3.LUT R2, R7, R2, RZ, 0x3c, !PT ;  /* 0x0000000207027212 */ /* 0x000fe200078e3cff */
[----:B-1----:R-:W-:Y:S06]  /*5190*/  @!P0 BRA `(.L_x_75) ;  /* 0x0000000000c88947 */ /* 0x002fec0003800000 */
.L_x_86:
[----:B------:R-:W-:Y:S01]  /*51a0*/  IMAD R3, R0, 0x8, R3 ;  /* 0x0000000800037824 */ /* 0x000fe200078e0203 */
[----:B------:R-:W-:-:S07]  /*51b0*/  SHF.L.U32 R0, R2, 0x1f, RZ ;  /* 0x0000001f02007819 */ /* 0x000fce00000006ff */
.L_x_76:
[----:B--2---:R2:W3:Y:S02]  /*51c0*/  SYNCS.PHASECHK.TRANS64.TRYWAIT P0, [R3+URZ], R0 ;  /* 0x00000000030075a7 */ /* 0x0044e4000800017f */
[----:B---3--:R-:W-:Y:S05]  /*51d0*/  @!P0 NANOSLEEP.SYNCS 0x989680 ;  /* 0x009896800000895d */ /* 0x008fea0003900000 */
[----:B------:R-:W3:Y:S02]  /*51e0*/  @!P0 SYNCS.PHASECHK.TRANS64 P0, [R3+URZ], R0 ;  /* 0x00000000030085a7 */ /* 0x000ee4000800007f */
[----:B---3--:R-:W-:Y:S05]  /*51f0*/  @!P0 BRA `(.L_x_76) ;  /* 0xfffffffc00f08947 */ /* 0x008fea000383ffff */
.L_x_71:
[----:B------:R-:W-:Y:S05]  /*5200*/  BSYNC B0 ;  /* 0x0000000000007941 */ /* 0x000fea0003800000 */
.L_x_70:
[----:B------:R-:W-:Y:S05]  /*5210*/  EXIT ;  /* 0x000000000000794d */ /* 0x000fea0003800000 */
.L_x_17:
[----:B-1----:R1:W2:Y:S02]  /*5220*/  SYNCS.PHASECHK.TRANS64.TRYWAIT P1, [R3+URZ], R0 ;  /* 0x00000000030075a7 */ /* 0x0022a4000802017f */
[----:B--2---:R-:W-:Y:S05]  /*5230*/  @!P1 NANOSLEEP.SYNCS 0x989680 ;  /* 0x009896800000995d */ /* 0x004fea0003900000 */
[----:B------:R-:W2:Y:S02]  /*5240*/  @!P1 SYNCS.PHASECHK.TRANS64 P1, [R3+URZ], R0 ;  /* 0x00000000030095a7 */ /* 0x000ea4000802007f */
[----:B--2---:R-:W-:Y:S05]  /*5250*/  @!P1 BRA `(.L_x_17) ;  /* 0xfffffffc00f09947 */ /* 0x004fea000383ffff */
[----:B------:R-:W-:Y:S05]  /*5260*/  BRA `(.L_x_16) ;  /* 0xffffffc000247947 */ /* 0x000fea000383ffff */
.L_x_22:
[----:B-1----:R-:W-:-:S04]  /*5270*/  IMAD.U32 R3, RZ, RZ, UR8 ;  /* 0x00000008ff037e24 */ /* 0x002fc8000f8e00ff */
[----:B------:R1:W2:Y:S03]  /*5280*/  SYNCS.PHASECHK.TRANS64.TRYWAIT P1, [R3+URZ], R2 ;  /* 0x00000002030075a7 */ /* 0x0002a6000802017f */
[----:B--2---:R-:W-:Y:S05]  /*5290*/  @!P1 NANOSLEEP.SYNCS 0x989680 ;  /* 0x009896800000995d */ /* 0x004fea0003900000 */
[----:B------:R-:W2:Y:S02]  /*52a0*/  @!P1 SYNCS.PHASECHK.TRANS64 P1, [R3+URZ], R2 ;  /* 0x00000002030095a7 */ /* 0x000ea4000802007f */
[----:B--2---:R-:W-:Y:S05]  /*52b0*/  @!P1 BRA `(.L_x_22) ;  /* 0xfffffffc00ec9947 */ /* 0x004fea000383ffff */
[----:B------:R-:W-:Y:S05]  /*52c0*/  BRA `(.L_x_21) ;  /* 0xffffffc400c07947 */ /* 0x000fea000383ffff */
.L_x_57:
[----:B------:R-:W-:Y:S01]  /*52d0*/  BSSY B1, `(.L_x_77) ;  /* 0x0000006000017945 */ /* 0x000fe20003800000 */
[----:B------:R-:W-:-:S07]  /*52e0*/  IMAD.MOV.U32 R15, RZ, RZ, -0x1 ;  /* 0xffffffffff0f7424 */ /* 0x000fce00078e00ff */
[----:B------:R-:W-:Y:S05]  /*52f0*/  WARPSYNC.COLLECTIVE R15, `(.L_x_78) ;  /* 0x000000000f0c7348 */ /* 0x000fea0003c00000 */
[----:B------:R-:W-:Y:S02]  /*5300*/  ELECT P6, UR62, PT ;  /* 0x00000000003e782f */ /* 0x000fe400038c0000 */
[----:B------:R-:W-:Y:S01]  /*5310*/  MOV R14, UR62 ;  /* 0x0000003e000e7c02 */ /* 0x000fe20008000f00 */
[----:B------:R-:W-:Y:S10]  /*5320*/  ENDCOLLECTIVE ;  /* 0x000000000000791b */ /* 0x000ff40003800000 */
.L_x_78:
[----:B------:R-:W-:Y:S05]  /*5330*/  BSYNC B1 ;  /* 0x0000000000017941 */ /* 0x000fea0003800000 */
.L_x_77:
[----:B------:R-:W-:Y:S05]  /*5340*/  BRA `(.L_x_79) ;  /* 0xfffffff0003c7947 */ /* 0x000fea000383ffff */
.L_x_60:
[----:B0-----:R0:W1:Y:S02]  /*5350*/  SYNCS.PHASECHK.TRANS64.TRYWAIT P1, [R12+URZ+0x20], R5 ;  /* 0x000020050c0075a7 */ /* 0x001064000802017f */
[----:B-1----:R-:W-:Y:S05]  /*5360*/  @!P1 NANOSLEEP.SYNCS 0x989680 ;  /* 0x009896800000995d */ /* 0x002fea0003900000 */
[----:B------:R-:W1:Y:S02]  /*5370*/  @!P1 SYNCS.PHASECHK.TRANS64 P1, [R12+URZ+0x20], R5 ;  /* 0x000020050c0095a7 */ /* 0x000e64000802007f */
[----:B-1----:R-:W-:Y:S05]  /*5380*/  @!P1 BRA `(.L_x_60) ;  /* 0xfffffffc00f09947 */ /* 0x002fea000383ffff */
[----:B------:R-:W-:Y:S05]  /*5390*/  BRA `(.L_x_80) ;  /* 0xfffffff000707947 */ /* 0x000fea000383ffff */
.L_x_69:
[----:B------:R-:W-:Y:S01]  /*53a0*/  BSSY B0, `(.L_x_81) ;  /* 0x0000006000007945 */ /* 0x000fe20003800000 */
[----:B------:R-:W-:-:S07]  /*53b0*/  IMAD.MOV.U32 R15, RZ, RZ, -0x1 ;  /* 0xffffffffff0f7424 */ /* 0x000fce00078e00ff */
[----:B------:R-:W-:Y:S05]  /*53c0*/  WARPSYNC.COLLECTIVE R15, `(.L_x_82) ;  /* 0x000000000f0c7348 */ /* 0x000fea0003c00000 */
[----:B------:R-:W-:Y:S02]  /*53d0*/  ELECT P6, UR62, PT ;  /* 0x00000000003e782f */ /* 0x000fe400038c0000 */
[----:B------:R-:W-:Y:S01]  /*53e0*/  MOV R14, UR62 ;  /* 0x0000003e000e7c02 */ /* 0x000fe20008000f00 */
[----:B------:R-:W-:Y:S10]  /*53f0*/  ENDCOLLECTIVE ;  /* 0x000000000000791b */ /* 0x000ff40003800000 */
.L_x_82:
[----:B------:R-:W-:Y:S05]  /*5400*/  BSYNC B0 ;  /* 0x0000000000007941 */ /* 0x000fea0003800000 */
.L_x_81:
[----:B------:R-:W-:Y:S05]  /*5410*/  BRA `(.L_x_83) ;  /* 0xfffffff800cc7947 */ /* 0x000fea000383ffff */
.L_x_73:
[----:B0-----:R0:W1:Y:S02]  /*5420*/  SYNCS.PHASECHK.TRANS64.TRYWAIT P0, [R7+URZ], R2 ;  /* 0x00000002070075a7 */ /* 0x001064000800017f */
[----:B-1----:R-:W-:Y:S05]  /*5430*/  @!P0 NANOSLEEP.SYNCS 0x989680 ;  /* 0x009896800000895d */ /* 0x002fea0003900000 */
[----:B------:R-:W1:Y:S02]  /*5440*/  @!P0 SYNCS.PHASECHK.TRANS64 P0, [R7+URZ], R2 ;  /* 0x00000002070085a7 */ /* 0x000e64000800007f */
[----:B-1----:R-:W-:Y:S05]  /*5450*/  @!P0 BRA `(.L_x_73) ;  /* 0xfffffffc00f08947 */ /* 0x002fea000383ffff */
[----:B------:R-:W-:Y:S05]  /*5460*/  BRA `(.L_x_84) ;  /* 0xfffffffc000c7947 */ /* 0x000fea000383ffff */
.L_x_74:
[----:B0-----:R0:W1:Y:S02]  /*5470*/  SYNCS.PHASECHK.TRANS64.TRYWAIT P0, [R9+URZ], R4 ;  /* 0x00000004090075a7 */ /* 0x001064000800017f */
[----:B-1----:R-:W-:Y:S05]  /*5480*/  @!P0 NANOSLEEP.SYNCS 0x989680 ;  /* 0x009896800000895d */ /* 0x002fea0003900000 */
[----:B------:R-:W1:Y:S02]  /*5490*/  @!P0 SYNCS.PHASECHK.TRANS64 P0, [R9+URZ], R4 ;  /* 0x00000004090085a7 */ /* 0x000e64000800007f */
[----:B-1----:R-:W-:Y:S05]  /*54a0*/  @!P0 BRA `(.L_x_74) ;  /* 0xfffffffc00f08947 */ /* 0x002fea000383ffff */
[----:B------:R-:W-:Y:S05]  /*54b0*/  BRA `(.L_x_85) ;  /* 0xfffffffc001c7947 */ /* 0x000fea000383ffff */
.L_x_75:
[----:B-1----:R1:W2:Y:S02]  /*54c0*/  SYNCS.PHASECHK.TRANS64.TRYWAIT P0, [R6+URZ], R5 ;  /* 0x00000005060075a7 */ /* 0x0022a4000800017f */
[----:B--2---:R-:W-:Y:S05]  /*54d0*/  @!P0 NANOSLEEP.SYNCS 0x989680 ;  /* 0x009896800000895d */ /* 0x004fea0003900000 */
[----:B------:R-:W2:Y:S02]  /*54e0*/  @!P0 SYNCS.PHASECHK.TRANS64 P0, [R6+URZ], R5 ;  /* 0x00000005060085a7 */ /* 0x000ea4000800007f */
[----:B--2---:R-:W-:Y:S05]  /*54f0*/  @!P0 BRA `(.L_x_75) ;  /* 0xfffffffc00f08947 */ /* 0x004fea000383ffff */
[----:B------:R-:W-:Y:S05]  /*5500*/  BRA `(.L_x_86) ;  /* 0xfffffffc00247947 */ /* 0x000fea000383ffff */
.L_x_87:
[----:B------:R-:W-:-:S00]  /*5510*/  BRA `(.L_x_87) ;  /* 0xfffffffc00fc7947 */ /* 0x000fc0000383ffff */
[----:B------:R-:W-:-:S00]  /*5520*/  NOP ;  /* 0x0000000000007918 */ /* 0x000fc00000000000 */
        /* <DEDUP_REMOVED lines=13> */
.L_x_88:


//--------------------- .nv.global.init           --------------------------
	.section	.nv.global.init,"aw",@progbits
.nv.global.init:
	.type		$str$22,@object
	.size		$str$22,($str$23 - $str$22)
$str$22:
        /*0000*/ 	.byte	0x6b, 0x5f, 0x74, 0x69, 0x6c, 0x65, 0x5f, 0x63, 0x6f, 0x75, 0x6e, 0x74, 0x20, 0x3e, 0x3d, 0x20
        /*0010*/ 	.byte	0x31, 0x00
	.type		$str$23,@object
	.size		$str$23,(__unnamed_1 - $str$23)
$str$23:
        /*0012*/ 	.byte	0x2f, 0x74, 0x6d, 0x70, 0x2f, 0x63, 0x75, 0x74, 0x6c, 0x61, 0x73, 0x73, 0x5f, 0x73, 0x77, 0x65
        /*0022*/ 	.byte	0x65, 0x70, 0x5f, 0x73, 0x72, 0x63, 0x2f, 0x69, 0x6e, 0x63, 0x6c, 0x75, 0x64, 0x65, 0x2f, 0x63
        /*0032*/ 	.byte	0x75, 0x74, 0x6c, 0x61, 0x73, 0x73, 0x2f, 0x67, 0x65, 0x6d, 0x6d, 0x2f, 0x63, 0x6f, 0x6c, 0x6c
        /*0042*/ 	.byte	0x65, 0x63, 0x74, 0x69, 0x76, 0x65, 0x2f, 0x73, 0x6d, 0x39, 0x30, 0x5f, 0x6d, 0x6d, 0x61, 0x5f
        /*0052*/ 	.byte	0x74, 0x6d, 0x61, 0x5f, 0x67, 0x6d, 0x6d, 0x61, 0x5f, 0x73, 0x73, 0x5f, 0x77, 0x61, 0x72, 0x70
        /*0062*/ 	.byte	0x73, 0x70, 0x65, 0x63, 0x69, 0x61, 0x6c, 0x69, 0x7a, 0x65, 0x64, 0x2e, 0x68, 0x70, 0x70, 0x00
	.type		__unnamed_1,@object
	.size		__unnamed_1,(.L_0 - __unnamed_1)
__unnamed_1:
        /*0072*/ 	.byte	0x76, 0x6f, 0x69, 0x64, 0x20, 0x63, 0x75, 0x74, 0x6c, 0x61, 0x73, 0x73, 0x3a, 0x3a, 0x67, 0x65
        /* <DEDUP_REMOVED lines=179> */
        /*0bb2*/ 	.byte	0x74, 0x69, 0x74, 0x79, 0x5d, 0x00
.L_0:


//--------------------- .nv.shared._ZN7cutlass13device_kernelINS_4gemm6kernel13GemmUniversalIN4cute5tupleIJiiiiEEENS1_10collective13CollectiveMmaINS1_34MainloopSm90TmaGmmaWarpSpecializedILi4ENS5_IJNS4_1CILi1EEESB_SB_EEENS1_35KernelTmaWarpSpecializedCooperativeEEENS5_IJNSA_ILi384EEENSA_ILi8EEENSA_ILi64EEEEEENS_6half_tENS5_IJlSB_lEEESJ_SK_NS4_8TiledMMAINS4_8MMA_AtomIJNS4_4SM904GMMA24MMA_64x8x16_F32F16F16_SSILNSO_5MajorE0ELSQ_0ELNSO_7ScaleInE1ELSR_1EEEEEENS4_6LayoutINS5_IJNSA_ILi2EEESB_SB_EEENS5_IJSB_NSA_ILi0EEESX_EEEEENS5_IJNS4_10UnderscoreES10_S10_EEEEENS4_13SM90_TMA_LOADENS4_14ComposedLayoutINS4_7SwizzleILi3ELi4ELi3EEENS4_18smem_ptr_flag_bitsILi16EEENSU_INS5_IJSG_SH_EEENS5_IJSH_SB_EEEEEEEvNS4_8identityES13_S1C_vS1D_EENS_8epilogue10collective6detail29Sm90TmaWarpSpecializedAdapterINS1G_15DefaultEpilogueISJ_SK_SK_NS1F_6thread17LinearCombinationISJ_Li1EffLNS1K_9ScaleType4KindE0ELNS_15FloatRoundStyleE2ESJ_EENS1_15EpilogueDefaultEEEEEvvEEEEvNT_6ParamsE --------------------------
	.section	.nv.shared._ZN7cutlass13device_kernelINS_4gemm6kernel13GemmUniversalIN4cute5tupleIJiiiiEEENS1_10collective13CollectiveMmaINS1_34MainloopSm90TmaGmmaWarpSpecializedILi4ENS5_IJNS4_1CILi1EEESB_SB_EEENS1_35KernelTmaWarpSpecializedCooperativeEEENS5_IJNSA_ILi384EEENSA_ILi8EEENSA_ILi64EEEEEENS_6half_tENS5_IJlSB_lEEESJ_SK_NS4_8TiledMMAINS4_8MMA_AtomIJNS4_4SM904GMMA24MMA_64x8x16_F32F16F16_SSILNSO_5MajorE0ELSQ_0ELNSO_7ScaleInE1ELSR_1EEEEEENS4_6LayoutINS5_IJNSA_ILi2EEESB_SB_EEENS5_IJSB_NSA_ILi0EEESX_EEEEENS5_IJNS4_10UnderscoreES10_S10_EEEEENS4_13SM90_TMA_LOADENS4_14ComposedLayoutINS4_7SwizzleILi3ELi4ELi3EEENS4_18smem_ptr_flag_bitsILi16EEENSU_INS5_IJSG_SH_EEENS5_IJSH_SB_EEEEEEEvNS4_8identityES13_S1C_vS1D_EENS_8epilogue10collective6detail29Sm90TmaWarpSpecializedAdapterINS1G_15DefaultEpilogueISJ_SK_SK_NS1F_6thread17LinearCombinationISJ_Li1EffLNS1K_9ScaleType4KindE0ELNS_15FloatRoundStyleE2ESJ_EENS1_15EpilogueDefaultEEEEEvvEEEEvNT_6ParamsE,"aw",@nobits
	.sectionflags	@""
	.align	16
	.zero		1024


//--------------------- .nv.shared.reserved.0     --------------------------
	.section	.nv.shared.reserved.0,"aw",@nobits
	.weak		__nv_reservedSMEM_offset_0_alias
	.size		__nv_reservedSMEM_offset_0_alias, 0, 0
	.other		__nv_reservedSMEM_offset_0_alias,@"STO_CUDA_RESERVED_SHARED STV_DEFAULT"
__nv_reservedSMEM_offset_0_alias:
	.zero		0


//--------------------- .nv.global                --------------------------
	.section	.nv.global,"aw",@nobits
.nv.global:
	.type		_ZN39_INTERNAL_83eab51c_4_k_cu_d314e4c2_55654cute1_E,@object
	.size		_ZN39_INTERNAL_83eab51c_4_k_cu_d314e4c2_55654cute1_E,(_ZN39_INTERNAL_83eab51c_4_k_cu_d314e4c2_55654cuda3std3__45__cpo6cbeginE - _ZN39_INTERNAL_83eab51c_4_k_cu_d314e4c2_55654cute1_E)
_ZN39_INTERNAL_83eab51c_4_k_cu_d314e4c2_55654cute1_E:
	.zero		1
	.type		_ZN39_INTERNAL_83eab51c_4_k_cu_d314e4c2_55654cuda3std3__45__cpo6cbeginE,@object
	.size		_ZN39_INTERNAL_83eab51c_4_k_cu_d314e4c2_55654cuda3std3__45__cpo6cbeginE,(_ZN39_INTERNAL_83eab51c_4_k_cu_d314e4c2_55654cuda3std3__48in_placeE - _ZN39_INTERNAL_83eab51c_4_k_cu_d314e4c2_55654cuda3std3__45__cpo6cbeginE)
_ZN39_INTERNAL_83eab51c_4_k_cu_d314e4c2_55654cuda3std3__45__cpo6cbeginE:
	.zero		1
	.type		_ZN39_INTERNAL_83eab51c_4_k_cu_d314e4c2_55654cuda3std3__48in_placeE,@object
	.size		_ZN39_INTERNAL_83eab51c_4_k_cu_d314e4c2_55654cuda3std3__48in_placeE,(_ZN39_INTERNAL_83eab51c_4_k_cu_d314e4c2_55654cuda3std6ranges3__45__cpo9iter_moveE - _ZN39_INTERNAL_83eab51c_4_k_cu_d314e4c2_55654cuda3std3__48in_placeE)
_ZN39_INTERNAL_83eab51c_4_k_cu_d314e4c2_55654cuda3std3__48in_placeE:
	.zero		1
	.type		_ZN39_INTERNAL_83eab51c_4_k_cu_d314e4c2_55654cuda3std6ranges3__45__cpo9iter_moveE,@object
	.size		_ZN39_INTERNAL_83eab51c_4_k_cu_d314e4c2_55654cuda3std6ranges3__45__cpo9iter_moveE,(_ZN39_INTERNAL_83eab51c_4_k_cu_d314e4c2_55654cuda3std3__45__cpo5beginE - _ZN39_INTERNAL_83eab51c_4_k_cu_d314e4c2_55654cuda3std6ranges3__45__cpo9iter_moveE)
_ZN39_INTERNAL_83eab51c_4_k_cu_d314e4c2_55654cuda3std6ranges3__45__cpo9iter_moveE:
	.zero		1
	.type		_ZN39_INTERNAL_83eab51c_4_k_cu_d314e4c2_55654cuda3std3__45__cpo5beginE,@object
	.size		_ZN39_INTERNAL_83eab51c_4_k_cu_d314e4c2_55654cuda3std3__45__cpo5beginE,(_ZN39_INTERNAL_83eab51c_4_k_cu_d314e4c2_55654cuda3std3__441_GLOBAL__N__83eab51c_4_k_cu_d314e4c2_55656ignoreE - _ZN39_INTERNAL_83eab51c_4_k_cu_d314e4c2_55654cuda3std3__45__cpo5beginE)
_ZN39_INTERNAL_83eab51c_4_k_cu_d314e4c2_55654cuda3std3__45__cpo5beginE:
	.zero		1
	.type		_ZN39_INTERNAL_83eab51c_4_k_cu_d314e4c2_55654cuda3std3__441_GLOBAL__N__83eab51c_4_k_cu_d314e4c2_55656ignoreE,@object
	.size		_ZN39_INTERNAL_83eab51c_4_k_cu_d314e4c2_55654cuda3std3__441_GLOBAL__N__83eab51c_4_k_cu_d314e4c2_55656ignoreE,(_ZN39_INTERNAL_83eab51c_4_k_cu_d314e4c2_55654cute7productE - _ZN39_INTERNAL_83eab51c_4_k_cu_d314e4c2_55654cuda3std3__441_GLOBAL__N__83eab51c_4_k_cu_d314e4c2_55656ignoreE)
_ZN39_INTERNAL_83eab51c_4_k_cu_d314e4c2_55654cuda3std3__441_GLOBAL__N__83eab51c_4_k_cu_d314e4c2_55656ignoreE:
	.zero		1
	.type		_ZN39_INTERNAL_83eab51c_4_k_cu_d314e4c2_55654cute7productE,@object
	.size		_ZN39_INTERNAL_83eab51c_4_k_cu_d314e4c2_55654cute7productE,(_ZN39_INTERNAL_83eab51c_4_k_cu_d314e4c2_55654cuda3std3__45__cpo3endE - _ZN39_INTERNAL_83eab51c_4_k_cu_d314e4c2_55654cute7productE)
_ZN39_INTERNAL_83eab51c_4_k_cu_d314e4c2_55654cute7productE:
	.zero		1
	.type		_ZN39_INTERNAL_83eab51c_4_k_cu_d314e4c2_55654cuda3std3__45__cpo3endE,@object
	.size		_ZN39_INTERNAL_83eab51c_4_k_cu_d314e4c2_55654cuda3std3__45__cpo3endE,(_ZN39_INTERNAL_83eab51c_4_k_cu_d314e4c2_55654cuda3std3__419piecewise_constructE - _ZN39_INTERNAL_83eab51c_4_k_cu_d314e4c2_55654cuda3std3__45__cpo3endE)
_ZN39_INTERNAL_83eab51c_4_k_cu_d314e4c2_55654cuda3std3__45__cpo3endE:
	.zero		1
	.type		_ZN39_INTERNAL_83eab51c_4_k_cu_d314e4c2_55654cuda3std3__419piecewise_constructE,@object
	.size		_ZN39_INTERNAL_83eab51c_4_k_cu_d314e4c2_55654cuda3std3__419piecewise_constructE,(_ZN39_INTERNAL_83eab51c_4_k_cu_d314e4c2_55654cuda3std3__45__cpo4cendE - _ZN39_INTERNAL_83eab51c_4_k_cu_d314e4c2_55654cuda3std3__419piecewise_constructE)
_ZN39_INTERNAL_83eab51c_4_k_cu_d314e4c2_55654cuda3std3__419piecewise_constructE:
	.zero		1
	.type		_ZN39_INTERNAL_83eab51c_4_k_cu_d314e4c2_55654cuda3std3__45__cpo4cendE,@object
	.size		_ZN39_INTERNAL_83eab51c_4_k_cu_d314e4c2_55654cuda3std3__45__cpo4cendE,(_ZN39_INTERNAL_83eab51c_4_k_cu_d314e4c2_55654cuda3std6ranges3__45__cpo4swapE - _ZN39_INTERNAL_83eab51c_4_k_cu_d314e4c2_55654cuda3std3__45__cpo4cendE)
_ZN39_INTERNAL_83eab51c_4_k_cu_d314e4c2_55654cuda3std3__45__cpo4cendE:
	.zero		1
	.type		_ZN39_INTERNAL_83eab51c_4_k_cu_d314e4c2_55654cuda3std6ranges3__45__cpo4swapE,@object
	.size		_ZN39_INTERNAL_83eab51c_4_k_cu_d314e4c2_55654cuda3std6ranges3__45__cpo4swapE,(.L_8 - _ZN39_INTERNAL_83eab51c_4_k_cu_d314e4c2_55654cuda3std6ranges3__45__cpo4swapE)
_ZN39_INTERNAL_83eab51c_4_k_cu_d314e4c2_55654cuda3std6ranges3__45__cpo4swapE:
	.zero		1
.L_8:


//--------------------- .nv.constant0._ZN7cutlass13device_kernelINS_4gemm6kernel13GemmUniversalIN4cute5tupleIJiiiiEEENS1_10collective13CollectiveMmaINS1_34MainloopSm90TmaGmmaWarpSpecializedILi4ENS5_IJNS4_1CILi1EEESB_SB_EEENS1_35KernelTmaWarpSpecializedCooperativeEEENS5_IJNSA_ILi384EEENSA_ILi8EEENSA_ILi64EEEEEENS_6half_tENS5_IJlSB_lEEESJ_SK_NS4_8TiledMMAINS4_8MMA_AtomIJNS4_4SM904GMMA24MMA_64x8x16_F32F16F16_SSILNSO_5MajorE0ELSQ_0ELNSO_7ScaleInE1ELSR_1EEEEEENS4_6LayoutINS5_IJNSA_ILi2EEESB_SB_EEENS5_IJSB_NSA_ILi0EEESX_EEEEENS5_IJNS4_10UnderscoreES10_S10_EEEEENS4_13SM90_TMA_LOADENS4_14ComposedLayoutINS4_7SwizzleILi3ELi4ELi3EEENS4_18smem_ptr_flag_bitsILi16EEENSU_INS5_IJSG_SH_EEENS5_IJSH_SB_EEEEEEEvNS4_8identityES13_S1C_vS1D_EENS_8epilogue10collective6detail29Sm90TmaWarpSpecializedAdapterINS1G_15DefaultEpilogueISJ_SK_SK_NS1F_6thread17LinearCombinationISJ_Li1EffLNS1K_9ScaleType4KindE0ELNS_15FloatRoundStyleE2ESJ_EENS1_15EpilogueDefaultEEEEEvvEEEEvNT_6ParamsE --------------------------
	.section	.nv.constant0._ZN7cutlass13device_kernelINS_4gemm6kernel13GemmUniversalIN4cute5tupleIJiiiiEEENS1_10collective13CollectiveMmaINS1_34MainloopSm90TmaGmmaWarpSpecializedILi4ENS5_IJNS4_1CILi1EEESB_SB_EEENS1_35KernelTmaWarpSpecializedCooperativeEEENS5_IJNSA_ILi384EEENSA_ILi8EEENSA_ILi64EEEEEENS_6half_tENS5_IJlSB_lEEESJ_SK_NS4_8TiledMMAINS4_8MMA_AtomIJNS4_4SM904GMMA24MMA_64x8x16_F32F16F16_SSILNSO_5MajorE0ELSQ_0ELNSO_7ScaleInE1ELSR_1EEEEEENS4_6LayoutINS5_IJNSA_ILi2EEESB_SB_EEENS5_IJSB_NSA_ILi0EEESX_EEEEENS5_IJNS4_10UnderscoreES10_S10_EEEEENS4_13SM90_TMA_LOADENS4_14ComposedLayoutINS4_7SwizzleILi3ELi4ELi3EEENS4_18smem_ptr_flag_bitsILi16EEENSU_INS5_IJSG_SH_EEENS5_IJSH_SB_EEEEEEEvNS4_8identityES13_S1C_vS1D_EENS_8epilogue10collective6detail29Sm90TmaWarpSpecializedAdapterINS1G_15DefaultEpilogueISJ_SK_SK_NS1F_6thread17LinearCombinationISJ_Li1EffLNS1K_9ScaleType4KindE0ELNS_15FloatRoundStyleE2ESJ_EENS1_15EpilogueDefaultEEEEEvvEEEEvNT_6ParamsE,"a",@progbits
	.sectionflags	@""
	.align	4
.nv.constant0._ZN7cutlass13device_kernelINS_4gemm6kernel13GemmUniversalIN4cute5tupleIJiiiiEEENS1_10collective13CollectiveMmaINS1_34MainloopSm90TmaGmmaWarpSpecializedILi4ENS5_IJNS4_1CILi1EEESB_SB_EEENS1_35KernelTmaWarpSpecializedCooperativeEEENS5_IJNSA_ILi384EEENSA_ILi8EEENSA_ILi64EEEEEENS_6half_tENS5_IJlSB_lEEESJ_SK_NS4_8TiledMMAINS4_8MMA_AtomIJNS4_4SM904GMMA24MMA_64x8x16_F32F16F16_SSILNSO_5MajorE0ELSQ_0ELNSO_7ScaleInE1ELSR_1EEEEEENS4_6LayoutINS5_IJNSA_ILi2EEESB_SB_EEENS5_IJSB_NSA_ILi0EEESX_EEEEENS5_IJNS4_10UnderscoreES10_S10_EEEEENS4_13SM90_TMA_LOADENS4_14ComposedLayoutINS4_7SwizzleILi3ELi4ELi3EEENS4_18smem_ptr_flag_bitsILi16EEENSU_INS5_IJSG_SH_EEENS5_IJSH_SB_EEEEEEEvNS4_8identityES13_S1C_vS1D_EENS_8epilogue10collective6detail29Sm90TmaWarpSpecializedAdapterINS1G_15DefaultEpilogueISJ_SK_SK_NS1F_6thread17LinearCombinationISJ_Li1EffLNS1K_9ScaleType4KindE0ELNS_15FloatRoundStyleE2ESJ_EENS1_15EpilogueDefaultEEEEEvvEEEEvNT_6ParamsE:
	.zero		1664


//--------------------- SYMBOLS --------------------------

	.type		.nv.reservedSmem.offset0,@object
	.size		.nv.reservedSmem.offset0,0x4
	.type		__assertfail,@function
